//
// Generated by NVIDIA NVVM Compiler
//
// Compiler Build ID: CL-36424714
// Cuda compilation tools, release 13.0, V13.0.88
// Based on NVVM 20.0.0
//

.version 9.0
.target sm_100
.address_size 64

	// .globl	_Z8copy_memPhS_
.global .align 4 .b8 __cudart_i2opi_f[24] = {65, 144, 67, 60, 153, 149, 98, 219, 192, 221, 52, 245, 209, 87, 39, 252, 41, 21, 68, 78, 110, 131, 249, 162};

.visible .entry _Z8copy_memPhS_(
	.param .u64 .ptr .align 1 _Z8copy_memPhS__param_0,
	.param .u64 .ptr .align 1 _Z8copy_memPhS__param_1
)
{
	.reg .b16 	%rs<13>;
	.reg .b32 	%r<22>;
	.reg .b64 	%rd<17>;

	ld.param.u64 	%rd1, [_Z8copy_memPhS__param_0];
	ld.param.u64 	%rd2, [_Z8copy_memPhS__param_1];
	cvta.to.global.u64 	%rd3, %rd2;
	cvta.to.global.u64 	%rd4, %rd1;
	mov.u32 	%r1, %ctaid.x;
	shl.b32 	%r2, %r1, 5;
	mov.u32 	%r3, %tid.x;
	add.s32 	%r4, %r2, %r3;
	mov.u32 	%r5, %ctaid.y;
	shl.b32 	%r6, %r5, 5;
	mov.u32 	%r7, %tid.y;
	add.s32 	%r8, %r6, %r7;
	mov.u32 	%r9, %nctaid.x;
	mul.lo.s32 	%r10, %r9, %r8;
	shl.b32 	%r11, %r10, 5;
	add.s32 	%r12, %r4, %r11;
	mul.lo.s32 	%r13, %r12, 3;
	cvt.s64.s32 	%rd5, %r13;
	add.s64 	%rd6, %rd4, %rd5;
	ld.global.u8 	%rs1, [%rd6];
	add.s64 	%rd7, %rd3, %rd5;
	st.global.u8 	[%rd7], %rs1;
	ld.global.u8 	%rs2, [%rd6+1];
	st.global.u8 	[%rd7+1], %rs2;
	ld.global.u8 	%rs3, [%rd6+2];
	st.global.u8 	[%rd7+2], %rs3;
	shl.b32 	%r14, %r9, 8;
	add.s32 	%r15, %r12, %r14;
	mul.lo.s32 	%r16, %r15, 3;
	cvt.s64.s32 	%rd8, %r16;
	add.s64 	%rd9, %rd4, %rd8;
	ld.global.u8 	%rs4, [%rd9];
	add.s64 	%rd10, %rd3, %rd8;
	st.global.u8 	[%rd10], %rs4;
	ld.global.u8 	%rs5, [%rd9+1];
	st.global.u8 	[%rd10+1], %rs5;
	ld.global.u8 	%rs6, [%rd9+2];
	st.global.u8 	[%rd10+2], %rs6;
	shl.b32 	%r17, %r9, 9;
	add.s32 	%r18, %r12, %r17;
	mul.lo.s32 	%r19, %r18, 3;
	cvt.s64.s32 	%rd11, %r19;
	add.s64 	%rd12, %rd4, %rd11;
	ld.global.u8 	%rs7, [%rd12];
	add.s64 	%rd13, %rd3, %rd11;
	st.global.u8 	[%rd13], %rs7;
	ld.global.u8 	%rs8, [%rd12+1];
	st.global.u8 	[%rd13+1], %rs8;
	ld.global.u8 	%rs9, [%rd12+2];
	st.global.u8 	[%rd13+2], %rs9;
	add.s32 	%r20, %r18, %r14;
	mul.lo.s32 	%r21, %r20, 3;
	cvt.s64.s32 	%rd14, %r21;
	add.s64 	%rd15, %rd4, %rd14;
	ld.global.u8 	%rs10, [%rd15];
	add.s64 	%rd16, %rd3, %rd14;
	st.global.u8 	[%rd16], %rs10;
	ld.global.u8 	%rs11, [%rd15+1];
	st.global.u8 	[%rd16+1], %rs11;
	ld.global.u8 	%rs12, [%rd15+2];
	st.global.u8 	[%rd16+2], %rs12;
	ret;

}
	// .globl	_Z9set_depthPj
.visible .entry _Z9set_depthPj(
	.param .u64 .ptr .align 1 _Z9set_depthPj_param_0
)
{
	.reg .b32 	%r<19>;
	.reg .b64 	%rd<11>;

	ld.param.u64 	%rd1, [_Z9set_depthPj_param_0];
	mov.u32 	%r1, %ctaid.x;
	shl.b32 	%r2, %r1, 5;
	mov.u32 	%r3, %tid.x;
	add.s32 	%r4, %r2, %r3;
	mov.u32 	%r5, %ctaid.y;
	shl.b32 	%r6, %r5, 5;
	mov.u32 	%r7, %tid.y;
	add.s32 	%r8, %r6, %r7;
	mov.u32 	%r9, %nctaid.x;
	cvta.to.global.u64 	%rd2, %rd1;
	mul.lo.s32 	%r10, %r9, %r8;
	shl.b32 	%r11, %r10, 5;
	add.s32 	%r12, %r4, %r11;
	mul.wide.s32 	%rd3, %r12, 4;
	add.s64 	%rd4, %rd2, %rd3;
	mov.b32 	%r13, 65535;
	st.global.u32 	[%rd4], %r13;
	shl.b32 	%r14, %r9, 8;
	add.s32 	%r15, %r12, %r14;
	mul.wide.s32 	%rd5, %r15, 4;
	add.s64 	%rd6, %rd2, %rd5;
	st.global.u32 	[%rd6], %r13;
	shl.b32 	%r16, %r9, 9;
	add.s32 	%r17, %r12, %r16;
	mul.wide.s32 	%rd7, %r17, 4;
	add.s64 	%rd8, %rd2, %rd7;
	st.global.u32 	[%rd8], %r13;
	add.s32 	%r18, %r17, %r14;
	mul.wide.s32 	%rd9, %r18, 4;
	add.s64 	%rd10, %rd2, %rd9;
	st.global.u32 	[%rd10], %r13;
	ret;

}
	// .globl	_Z11char_to_intPiPh
.visible .entry _Z11char_to_intPiPh(
	.param .u64 .ptr .align 1 _Z11char_to_intPiPh_param_0,
	.param .u64 .ptr .align 1 _Z11char_to_intPiPh_param_1
)
{
	.reg .b16 	%rs<5>;
	.reg .b32 	%r<46>;
	.reg .b64 	%rd<21>;

	ld.param.u64 	%rd1, [_Z11char_to_intPiPh_param_0];
	ld.param.u64 	%rd2, [_Z11char_to_intPiPh_param_1];
	mov.u32 	%r1, %ctaid.x;
	shl.b32 	%r2, %r1, 5;
	mov.u32 	%r3, %tid.x;
	add.s32 	%r4, %r2, %r3;
	mov.u32 	%r5, %ctaid.y;
	shl.b32 	%r6, %r5, 5;
	mov.u32 	%r7, %tid.y;
	add.s32 	%r8, %r6, %r7;
	mov.u32 	%r9, %nctaid.x;
	cvta.to.global.u64 	%rd3, %rd2;
	cvta.to.global.u64 	%rd4, %rd1;
	mul.lo.s32 	%r10, %r9, %r8;
	shl.b32 	%r11, %r10, 5;
	add.s32 	%r12, %r4, %r11;
	mul.lo.s32 	%r13, %r12, 3;
	cvt.s64.s32 	%rd5, %r13;
	add.s64 	%rd6, %rd3, %rd5;
	ld.global.u8 	%r14, [%rd6];
	shl.b32 	%r15, %r14, 16;
	ld.global.u8 	%rs1, [%rd6+1];
	mul.wide.u16 	%r16, %rs1, 256;
	or.b32  	%r17, %r16, %r15;
	ld.global.u8 	%r18, [%rd6+2];
	or.b32  	%r19, %r17, %r18;
	mul.wide.s32 	%rd7, %r12, 4;
	add.s64 	%rd8, %rd4, %rd7;
	st.global.u32 	[%rd8], %r19;
	shl.b32 	%r20, %r9, 8;
	add.s32 	%r21, %r12, %r20;
	mul.lo.s32 	%r22, %r21, 3;
	cvt.s64.s32 	%rd9, %r22;
	add.s64 	%rd10, %rd3, %rd9;
	ld.global.u8 	%r23, [%rd10];
	shl.b32 	%r24, %r23, 16;
	ld.global.u8 	%rs2, [%rd10+1];
	mul.wide.u16 	%r25, %rs2, 256;
	or.b32  	%r26, %r25, %r24;
	ld.global.u8 	%r27, [%rd10+2];
	or.b32  	%r28, %r26, %r27;
	mul.wide.s32 	%rd11, %r21, 4;
	add.s64 	%rd12, %rd4, %rd11;
	st.global.u32 	[%rd12], %r28;
	shl.b32 	%r29, %r9, 9;
	add.s32 	%r30, %r12, %r29;
	mul.lo.s32 	%r31, %r30, 3;
	cvt.s64.s32 	%rd13, %r31;
	add.s64 	%rd14, %rd3, %rd13;
	ld.global.u8 	%r32, [%rd14];
	shl.b32 	%r33, %r32, 16;
	ld.global.u8 	%rs3, [%rd14+1];
	mul.wide.u16 	%r34, %rs3, 256;
	or.b32  	%r35, %r34, %r33;
	ld.global.u8 	%r36, [%rd14+2];
	or.b32  	%r37, %r35, %r36;
	mul.wide.s32 	%rd15, %r30, 4;
	add.s64 	%rd16, %rd4, %rd15;
	st.global.u32 	[%rd16], %r37;
	add.s32 	%r38, %r30, %r20;
	mul.lo.s32 	%r39, %r38, 3;
	cvt.s64.s32 	%rd17, %r39;
	add.s64 	%rd18, %rd3, %rd17;
	ld.global.u8 	%r40, [%rd18];
	shl.b32 	%r41, %r40, 16;
	ld.global.u8 	%rs4, [%rd18+1];
	mul.wide.u16 	%r42, %rs4, 256;
	or.b32  	%r43, %r42, %r41;
	ld.global.u8 	%r44, [%rd18+2];
	or.b32  	%r45, %r43, %r44;
	mul.wide.s32 	%rd19, %r38, 4;
	add.s64 	%rd20, %rd4, %rd19;
	st.global.u32 	[%rd20], %r45;
	ret;

}
	// .globl	_Z11int_to_charPiPh
.visible .entry _Z11int_to_charPiPh(
	.param .u64 .ptr .align 1 _Z11int_to_charPiPh_param_0,
	.param .u64 .ptr .align 1 _Z11int_to_charPiPh_param_1
)
{
	.reg .b32 	%r<66>;
	.reg .b64 	%rd<21>;

	ld.param.u64 	%rd1, [_Z11int_to_charPiPh_param_0];
	ld.param.u64 	%rd2, [_Z11int_to_charPiPh_param_1];
	mov.u32 	%r1, %ctaid.x;
	shl.b32 	%r2, %r1, 5;
	mov.u32 	%r3, %tid.x;
	add.s32 	%r4, %r2, %r3;
	mov.u32 	%r5, %ctaid.y;
	shl.b32 	%r6, %r5, 5;
	mov.u32 	%r7, %tid.y;
	add.s32 	%r8, %r6, %r7;
	mov.u32 	%r9, %nctaid.x;
	cvta.to.global.u64 	%rd3, %rd1;
	cvta.to.global.u64 	%rd4, %rd2;
	mul.lo.s32 	%r10, %r9, %r8;
	shl.b32 	%r11, %r10, 5;
	add.s32 	%r12, %r4, %r11;
	mul.wide.s32 	%rd5, %r12, 4;
	add.s64 	%rd6, %rd3, %rd5;
	ld.global.u32 	%r13, [%rd6];
	shr.s32 	%r14, %r13, 31;
	shr.u32 	%r15, %r14, 16;
	add.s32 	%r16, %r13, %r15;
	shr.u32 	%r17, %r16, 16;
	mul.lo.s32 	%r18, %r12, 3;
	cvt.s64.s32 	%rd7, %r18;
	add.s64 	%rd8, %rd4, %rd7;
	st.global.u8 	[%rd8], %r17;
	ld.global.u32 	%r19, [%rd6];
	shr.s32 	%r20, %r19, 31;
	shr.u32 	%r21, %r20, 24;
	add.s32 	%r22, %r19, %r21;
	shr.u32 	%r23, %r22, 8;
	st.global.u8 	[%rd8+1], %r23;
	ld.global.u32 	%r24, [%rd6];
	st.global.u8 	[%rd8+2], %r24;
	shl.b32 	%r25, %r9, 8;
	add.s32 	%r26, %r12, %r25;
	mul.wide.s32 	%rd9, %r26, 4;
	add.s64 	%rd10, %rd3, %rd9;
	ld.global.u32 	%r27, [%rd10];
	shr.s32 	%r28, %r27, 31;
	shr.u32 	%r29, %r28, 16;
	add.s32 	%r30, %r27, %r29;
	shr.u32 	%r31, %r30, 16;
	mul.lo.s32 	%r32, %r26, 3;
	cvt.s64.s32 	%rd11, %r32;
	add.s64 	%rd12, %rd4, %rd11;
	st.global.u8 	[%rd12], %r31;
	ld.global.u32 	%r33, [%rd10];
	shr.s32 	%r34, %r33, 31;
	shr.u32 	%r35, %r34, 24;
	add.s32 	%r36, %r33, %r35;
	shr.u32 	%r37, %r36, 8;
	st.global.u8 	[%rd12+1], %r37;
	ld.global.u32 	%r38, [%rd10];
	st.global.u8 	[%rd12+2], %r38;
	shl.b32 	%r39, %r9, 9;
	add.s32 	%r40, %r12, %r39;
	mul.wide.s32 	%rd13, %r40, 4;
	add.s64 	%rd14, %rd3, %rd13;
	ld.global.u32 	%r41, [%rd14];
	shr.s32 	%r42, %r41, 31;
	shr.u32 	%r43, %r42, 16;
	add.s32 	%r44, %r41, %r43;
	shr.u32 	%r45, %r44, 16;
	mul.lo.s32 	%r46, %r40, 3;
	cvt.s64.s32 	%rd15, %r46;
	add.s64 	%rd16, %rd4, %rd15;
	st.global.u8 	[%rd16], %r45;
	ld.global.u32 	%r47, [%rd14];
	shr.s32 	%r48, %r47, 31;
	shr.u32 	%r49, %r48, 24;
	add.s32 	%r50, %r47, %r49;
	shr.u32 	%r51, %r50, 8;
	st.global.u8 	[%rd16+1], %r51;
	ld.global.u32 	%r52, [%rd14];
	st.global.u8 	[%rd16+2], %r52;
	add.s32 	%r53, %r40, %r25;
	mul.wide.s32 	%rd17, %r53, 4;
	add.s64 	%rd18, %rd3, %rd17;
	ld.global.u32 	%r54, [%rd18];
	shr.s32 	%r55, %r54, 31;
	shr.u32 	%r56, %r55, 16;
	add.s32 	%r57, %r54, %r56;
	shr.u32 	%r58, %r57, 16;
	mul.lo.s32 	%r59, %r53, 3;
	cvt.s64.s32 	%rd19, %r59;
	add.s64 	%rd20, %rd4, %rd19;
	st.global.u8 	[%rd20], %r58;
	ld.global.u32 	%r60, [%rd18];
	shr.s32 	%r61, %r60, 31;
	shr.u32 	%r62, %r61, 24;
	add.s32 	%r63, %r60, %r62;
	shr.u32 	%r64, %r63, 8;
	st.global.u8 	[%rd20+1], %r64;
	ld.global.u32 	%r65, [%rd18];
	st.global.u8 	[%rd20+2], %r65;
	ret;

}
	// .globl	_Z10to3d_pointPfS_
.visible .entry _Z10to3d_pointPfS_(
	.param .u64 .ptr .align 1 _Z10to3d_pointPfS__param_0,
	.param .u64 .ptr .align 1 _Z10to3d_pointPfS__param_1
)
{
	.local .align 4 .b8 	__local_depot4[28];
	.reg .b64 	%SP;
	.reg .b64 	%SPL;
	.reg .pred 	%p<148>;
	.reg .b32 	%r<791>;
	.reg .b32 	%f<454>;
	.reg .b64 	%rd<410>;
	.reg .b64 	%fd<64>;

	mov.u64 	%SPL, __local_depot4;
	ld.param.u64 	%rd147, [_Z10to3d_pointPfS__param_0];
	cvta.to.global.u64 	%rd149, %rd147;
	add.u64 	%rd1, %SPL, 0;
	add.u64 	%rd2, %SPL, 0;
	add.u64 	%rd3, %SPL, 0;
	add.u64 	%rd4, %SPL, 0;
	add.u64 	%rd5, %SPL, 0;
	mov.u32 	%r235, %ctaid.x;
	shl.b32 	%r236, %r235, 5;
	mov.u32 	%r237, %tid.x;
	add.s32 	%r238, %r236, %r237;
	mov.u32 	%r239, %ctaid.y;
	shl.b32 	%r240, %r239, 5;
	mov.u32 	%r241, %tid.y;
	add.s32 	%r1, %r240, %r241;
	mov.u32 	%r242, %nctaid.x;
	shl.b32 	%r243, %r242, 5;
	shr.s32 	%r244, %r243, 1;
	cvt.rn.f32.s32 	%f80, %r244;
	cvt.f64.f32 	%fd1, %f80;
	cvt.rn.f32.s32 	%f81, %r238;
	cvt.f64.f32 	%fd2, %f81;
	add.f64 	%fd3, %fd2, 0d3FE0000000000000;
	cvt.rn.f32.s32 	%f82, %r243;
	cvt.f64.f32 	%fd4, %f82;
	div.rn.f64 	%fd5, %fd3, %fd4;
	add.f64 	%fd6, %fd5, %fd5;
	fma.rn.f64 	%fd7, %fd6, 0d400921FB54442D18, 0d400921FB54442D18;
	cvt.rn.f32.f64 	%f1, %fd7;
	mov.b32 	%r2, %f1;
	shr.u32 	%r245, %r2, 23;
	and.b32  	%r3, %r245, 31;
	mad.lo.s32 	%r4, %r1, %r243, %r238;
	mul.wide.s32 	%rd155, %r4, 4;
	add.s64 	%rd156, %rd149, %rd155;
	ld.global.f32 	%f83, [%rd156];
	mul.f32 	%f2, %f83, 0f43000000;
	cvt.rn.f64.u32 	%fd8, %r1;
	add.f64 	%fd9, %fd8, 0d3FE0000000000000;
	div.rn.f64 	%fd10, %fd9, %fd1;
	mul.f64 	%fd11, %fd10, 0d400921FB54442D18;
	cvt.rn.f32.f64 	%f3, %fd11;
	mul.f32 	%f84, %f3, 0f3F22F983;
	cvt.rni.s32.f32 	%r730, %f84;
	cvt.rn.f32.s32 	%f85, %r730;
	fma.rn.f32 	%f86, %f85, 0fBFC90FDA, %f3;
	fma.rn.f32 	%f87, %f85, 0fB3A22168, %f86;
	fma.rn.f32 	%f438, %f85, 0fA7C234C5, %f87;
	abs.f32 	%f5, %f3;
	setp.ltu.f32 	%p2, %f5, 0f47CE4780;
	mov.u32 	%r714, %r730;
	mov.f32 	%f434, %f438;
	@%p2 bra 	$L__BB4_8;
	setp.neu.f32 	%p3, %f5, 0f7F800000;
	@%p3 bra 	$L__BB4_3;
	mov.f32 	%f90, 0f00000000;
	mul.rn.f32 	%f434, %f3, %f90;
	mov.b32 	%r714, 0;
	bra.uni 	$L__BB4_8;
$L__BB4_3:
	mov.b32 	%r6, %f3;
	mov.b64 	%rd352, 0;
	mov.b32 	%r711, 0;
	mov.u64 	%rd350, __cudart_i2opi_f;
	shl.b32 	%r248, %r6, 8;
	or.b32  	%r249, %r248, -2147483648;
	mov.u64 	%rd351, %rd5;
$L__BB4_4:
	.pragma "nounroll";
	ld.global.nc.u32 	%r247, [%rd350];
	mad.wide.u32 	%rd159, %r247, %r249, %rd352;
	shr.u64 	%rd352, %rd159, 32;
	st.local.u32 	[%rd351], %rd159;
	add.s32 	%r711, %r711, 1;
	add.s64 	%rd351, %rd351, 4;
	add.s64 	%rd350, %rd350, 4;
	setp.ne.s32 	%p4, %r711, 6;
	@%p4 bra 	$L__BB4_4;
	shr.u32 	%r250, %r6, 23;
	st.local.u32 	[%rd5+24], %rd352;
	and.b32  	%r9, %r250, 31;
	and.b32  	%r251, %r250, 224;
	add.s32 	%r252, %r251, -128;
	shr.u32 	%r253, %r252, 5;
	mul.wide.u32 	%rd160, %r253, 4;
	sub.s64 	%rd12, %rd5, %rd160;
	ld.local.u32 	%r712, [%rd12+24];
	ld.local.u32 	%r713, [%rd12+20];
	setp.eq.s32 	%p5, %r9, 0;
	@%p5 bra 	$L__BB4_7;
	shf.l.wrap.b32 	%r712, %r713, %r712, %r9;
	ld.local.u32 	%r254, [%rd12+16];
	shf.l.wrap.b32 	%r713, %r254, %r713, %r9;
$L__BB4_7:
	shr.u32 	%r255, %r712, 30;
	shf.l.wrap.b32 	%r256, %r713, %r712, 2;
	shl.b32 	%r257, %r713, 2;
	shr.u32 	%r258, %r256, 31;
	add.s32 	%r259, %r258, %r255;
	neg.s32 	%r260, %r259;
	setp.lt.s32 	%p6, %r6, 0;
	selp.b32 	%r714, %r260, %r259, %p6;
	xor.b32  	%r261, %r256, %r6;
	shr.s32 	%r262, %r256, 31;
	xor.b32  	%r263, %r262, %r256;
	xor.b32  	%r264, %r262, %r257;
	cvt.u64.u32 	%rd161, %r263;
	shl.b64 	%rd162, %rd161, 32;
	cvt.u64.u32 	%rd163, %r264;
	or.b64  	%rd164, %rd162, %rd163;
	cvt.rn.f64.s64 	%fd12, %rd164;
	mul.f64 	%fd13, %fd12, 0d3BF921FB54442D19;
	cvt.rn.f32.f64 	%f88, %fd13;
	neg.f32 	%f89, %f88;
	setp.lt.s32 	%p7, %r261, 0;
	selp.f32 	%f434, %f89, %f88, %p7;
$L__BB4_8:
	mul.f32 	%f91, %f1, 0f3F22F983;
	cvt.rni.s32.f32 	%r266, %f91;
	cvt.rn.f32.s32 	%f92, %r266;
	abs.f32 	%f93, %f1;
	shr.u32 	%r267, %r2, 23;
	and.b32  	%r268, %r267, 224;
	add.s32 	%r269, %r268, -128;
	shr.u32 	%r270, %r269, 5;
	mul.wide.u32 	%rd165, %r270, 4;
	sub.s64 	%rd13, %rd4, %rd165;
	setp.eq.f32 	%p8, %f93, 0f7F800000;
	setp.ltu.f32 	%p9, %f93, 0f47CE4780;
	mul.rn.f32 	%f94, %f434, %f434;
	and.b32  	%r271, %r714, 1;
	setp.eq.b32 	%p10, %r271, 1;
	selp.f32 	%f95, 0f3F800000, %f434, %p10;
	fma.rn.f32 	%f96, %f94, %f95, 0f00000000;
	fma.rn.f32 	%f97, %f94, 0f37CBAC00, 0fBAB607ED;
	selp.f32 	%f98, %f97, 0fB94D4153, %p10;
	selp.f32 	%f99, 0f3D2AAABB, 0f3C0885E4, %p10;
	fma.rn.f32 	%f100, %f98, %f94, %f99;
	selp.f32 	%f101, 0fBEFFFFFF, 0fBE2AAAA8, %p10;
	fma.rn.f32 	%f102, %f100, %f94, %f101;
	fma.rn.f32 	%f103, %f102, %f96, %f95;
	and.b32  	%r272, %r714, 2;
	setp.eq.s32 	%p11, %r272, 0;
	mov.f32 	%f104, 0f00000000;
	sub.f32 	%f105, %f104, %f103;
	selp.f32 	%f9, %f103, %f105, %p11;
	or.pred  	%p1, %p9, %p8;
	selp.b32 	%r786, %r266, 0, %p9;
	mul.rn.f32 	%f106, %f1, %f104;
	fma.rn.f32 	%f107, %f92, 0fBFC90FDA, %f1;
	fma.rn.f32 	%f108, %f92, 0fB3A22168, %f107;
	fma.rn.f32 	%f109, %f92, 0fA7C234C5, %f108;
	selp.f32 	%f452, %f109, %f106, %p9;
	mov.u32 	%r718, %r786;
	mov.f32 	%f435, %f452;
	@%p1 bra 	$L__BB4_14;
	mov.b64 	%rd355, 0;
	mov.b32 	%r715, 0;
	mov.u64 	%rd353, __cudart_i2opi_f;
	shl.b32 	%r275, %r2, 8;
	or.b32  	%r276, %r275, -2147483648;
	mov.u64 	%rd354, %rd4;
$L__BB4_10:
	.pragma "nounroll";
	ld.global.nc.u32 	%r274, [%rd353];
	mad.wide.u32 	%rd168, %r274, %r276, %rd355;
	shr.u64 	%rd355, %rd168, 32;
	st.local.u32 	[%rd354], %rd168;
	add.s32 	%r715, %r715, 1;
	add.s64 	%rd354, %rd354, 4;
	add.s64 	%rd353, %rd353, 4;
	setp.ne.s32 	%p12, %r715, 6;
	@%p12 bra 	$L__BB4_10;
	setp.eq.s32 	%p13, %r3, 0;
	st.local.u32 	[%rd4+24], %rd355;
	ld.local.u32 	%r716, [%rd13+24];
	ld.local.u32 	%r717, [%rd13+20];
	@%p13 bra 	$L__BB4_13;
	shf.l.wrap.b32 	%r716, %r717, %r716, %r3;
	ld.local.u32 	%r277, [%rd13+16];
	shf.l.wrap.b32 	%r717, %r277, %r717, %r3;
$L__BB4_13:
	setp.lt.s32 	%p14, %r2, 0;
	shr.u32 	%r278, %r716, 30;
	shf.l.wrap.b32 	%r279, %r717, %r716, 2;
	shl.b32 	%r280, %r717, 2;
	shr.u32 	%r281, %r279, 31;
	add.s32 	%r282, %r281, %r278;
	neg.s32 	%r283, %r282;
	selp.b32 	%r718, %r283, %r282, %p14;
	xor.b32  	%r284, %r279, %r2;
	shr.s32 	%r285, %r279, 31;
	xor.b32  	%r286, %r285, %r279;
	xor.b32  	%r287, %r285, %r280;
	cvt.u64.u32 	%rd169, %r286;
	shl.b64 	%rd170, %rd169, 32;
	cvt.u64.u32 	%rd171, %r287;
	or.b64  	%rd172, %rd170, %rd171;
	cvt.rn.f64.s64 	%fd14, %rd172;
	mul.f64 	%fd15, %fd14, 0d3BF921FB54442D19;
	cvt.rn.f32.f64 	%f110, %fd15;
	neg.f32 	%f111, %f110;
	setp.lt.s32 	%p15, %r284, 0;
	selp.f32 	%f435, %f111, %f110, %p15;
$L__BB4_14:
	ld.param.u64 	%rd343, [_Z10to3d_pointPfS__param_1];
	setp.ltu.f32 	%p16, %f5, 0f47CE4780;
	add.s32 	%r288, %r718, 1;
	mul.rn.f32 	%f112, %f435, %f435;
	and.b32  	%r289, %r718, 1;
	setp.eq.b32 	%p17, %r289, 1;
	selp.f32 	%f113, %f435, 0f3F800000, %p17;
	fma.rn.f32 	%f114, %f112, %f113, 0f00000000;
	fma.rn.f32 	%f115, %f112, 0f37CBAC00, 0fBAB607ED;
	selp.f32 	%f116, 0fB94D4153, %f115, %p17;
	selp.f32 	%f117, 0f3C0885E4, 0f3D2AAABB, %p17;
	fma.rn.f32 	%f118, %f116, %f112, %f117;
	selp.f32 	%f119, 0fBE2AAAA8, 0fBEFFFFFF, %p17;
	fma.rn.f32 	%f120, %f118, %f112, %f119;
	fma.rn.f32 	%f121, %f120, %f114, %f113;
	and.b32  	%r290, %r288, 2;
	setp.eq.s32 	%p18, %r290, 0;
	mov.f32 	%f122, 0f00000000;
	sub.f32 	%f123, %f122, %f121;
	selp.f32 	%f124, %f121, %f123, %p18;
	mul.f32 	%f125, %f2, %f9;
	mul.f32 	%f126, %f125, %f124;
	shl.b32 	%r291, %r4, 2;
	cvta.to.global.u64 	%rd173, %rd343;
	mul.wide.s32 	%rd174, %r291, 4;
	add.s64 	%rd175, %rd173, %rd174;
	st.global.f32 	[%rd175], %f126;
	mov.u32 	%r722, %r730;
	mov.f32 	%f436, %f438;
	@%p16 bra 	$L__BB4_22;
	setp.neu.f32 	%p19, %f5, 0f7F800000;
	@%p19 bra 	$L__BB4_17;
	mov.f32 	%f129, 0f00000000;
	mul.rn.f32 	%f436, %f3, %f129;
	mov.b32 	%r722, 0;
	bra.uni 	$L__BB4_22;
$L__BB4_17:
	mov.b64 	%rd358, 0;
	mov.b32 	%r719, 0;
	mov.u64 	%rd356, __cudart_i2opi_f;
	mov.b32 	%r294, %f3;
	shl.b32 	%r295, %r294, 8;
	or.b32  	%r296, %r295, -2147483648;
	mov.u64 	%rd357, %rd3;
$L__BB4_18:
	.pragma "nounroll";
	ld.global.nc.u32 	%r293, [%rd356];
	mad.wide.u32 	%rd178, %r293, %r296, %rd358;
	shr.u64 	%rd358, %rd178, 32;
	st.local.u32 	[%rd357], %rd178;
	add.s32 	%r719, %r719, 1;
	add.s64 	%rd357, %rd357, 4;
	add.s64 	%rd356, %rd356, 4;
	setp.ne.s32 	%p20, %r719, 6;
	@%p20 bra 	$L__BB4_18;
	mov.b32 	%r297, %f3;
	shr.u32 	%r298, %r297, 23;
	st.local.u32 	[%rd3+24], %rd358;
	and.b32  	%r31, %r298, 31;
	and.b32  	%r299, %r298, 224;
	add.s32 	%r300, %r299, -128;
	shr.u32 	%r301, %r300, 5;
	mul.wide.u32 	%rd179, %r301, 4;
	sub.s64 	%rd26, %rd3, %rd179;
	ld.local.u32 	%r720, [%rd26+24];
	ld.local.u32 	%r721, [%rd26+20];
	setp.eq.s32 	%p21, %r31, 0;
	@%p21 bra 	$L__BB4_21;
	shf.l.wrap.b32 	%r720, %r721, %r720, %r31;
	ld.local.u32 	%r302, [%rd26+16];
	shf.l.wrap.b32 	%r721, %r302, %r721, %r31;
$L__BB4_21:
	shr.u32 	%r303, %r720, 30;
	shf.l.wrap.b32 	%r304, %r721, %r720, 2;
	shl.b32 	%r305, %r721, 2;
	shr.u32 	%r306, %r304, 31;
	add.s32 	%r307, %r306, %r303;
	neg.s32 	%r308, %r307;
	setp.lt.s32 	%p22, %r297, 0;
	selp.b32 	%r722, %r308, %r307, %p22;
	xor.b32  	%r310, %r304, %r297;
	shr.s32 	%r311, %r304, 31;
	xor.b32  	%r312, %r311, %r304;
	xor.b32  	%r313, %r311, %r305;
	cvt.u64.u32 	%rd180, %r312;
	shl.b64 	%rd181, %rd180, 32;
	cvt.u64.u32 	%rd182, %r313;
	or.b64  	%rd183, %rd181, %rd182;
	cvt.rn.f64.s64 	%fd16, %rd183;
	mul.f64 	%fd17, %fd16, 0d3BF921FB54442D19;
	cvt.rn.f32.f64 	%f127, %fd17;
	neg.f32 	%f128, %f127;
	setp.lt.s32 	%p23, %r310, 0;
	selp.f32 	%f436, %f128, %f127, %p23;
$L__BB4_22:
	shr.u32 	%r315, %r2, 23;
	and.b32  	%r316, %r315, 224;
	add.s32 	%r317, %r316, -128;
	shr.u32 	%r318, %r317, 5;
	mul.wide.u32 	%rd184, %r318, 4;
	sub.s64 	%rd27, %rd2, %rd184;
	mul.rn.f32 	%f130, %f436, %f436;
	and.b32  	%r319, %r722, 1;
	setp.eq.b32 	%p24, %r319, 1;
	selp.f32 	%f131, 0f3F800000, %f436, %p24;
	fma.rn.f32 	%f132, %f130, %f131, 0f00000000;
	fma.rn.f32 	%f133, %f130, 0f37CBAC00, 0fBAB607ED;
	selp.f32 	%f134, %f133, 0fB94D4153, %p24;
	selp.f32 	%f135, 0f3D2AAABB, 0f3C0885E4, %p24;
	fma.rn.f32 	%f136, %f134, %f130, %f135;
	selp.f32 	%f137, 0fBEFFFFFF, 0fBE2AAAA8, %p24;
	fma.rn.f32 	%f138, %f136, %f130, %f137;
	fma.rn.f32 	%f139, %f138, %f132, %f131;
	and.b32  	%r320, %r722, 2;
	setp.eq.s32 	%p25, %r320, 0;
	mov.f32 	%f140, 0f00000000;
	sub.f32 	%f141, %f140, %f139;
	selp.f32 	%f16, %f139, %f141, %p25;
	mov.u32 	%r726, %r786;
	mov.f32 	%f437, %f452;
	@%p1 bra 	$L__BB4_28;
	mov.b64 	%rd361, 0;
	mov.b32 	%r723, 0;
	mov.u64 	%rd359, __cudart_i2opi_f;
	shl.b32 	%r323, %r2, 8;
	or.b32  	%r324, %r323, -2147483648;
	mov.u64 	%rd360, %rd2;
$L__BB4_24:
	.pragma "nounroll";
	ld.global.nc.u32 	%r322, [%rd359];
	mad.wide.u32 	%rd187, %r322, %r324, %rd361;
	shr.u64 	%rd361, %rd187, 32;
	st.local.u32 	[%rd360], %rd187;
	add.s32 	%r723, %r723, 1;
	add.s64 	%rd360, %rd360, 4;
	add.s64 	%rd359, %rd359, 4;
	setp.ne.s32 	%p26, %r723, 6;
	@%p26 bra 	$L__BB4_24;
	setp.eq.s32 	%p27, %r3, 0;
	st.local.u32 	[%rd2+24], %rd361;
	ld.local.u32 	%r724, [%rd27+24];
	ld.local.u32 	%r725, [%rd27+20];
	@%p27 bra 	$L__BB4_27;
	shf.l.wrap.b32 	%r724, %r725, %r724, %r3;
	ld.local.u32 	%r325, [%rd27+16];
	shf.l.wrap.b32 	%r725, %r325, %r725, %r3;
$L__BB4_27:
	setp.lt.s32 	%p28, %r2, 0;
	shr.u32 	%r326, %r724, 30;
	shf.l.wrap.b32 	%r327, %r725, %r724, 2;
	shl.b32 	%r328, %r725, 2;
	shr.u32 	%r329, %r327, 31;
	add.s32 	%r330, %r329, %r326;
	neg.s32 	%r331, %r330;
	selp.b32 	%r726, %r331, %r330, %p28;
	xor.b32  	%r332, %r327, %r2;
	shr.s32 	%r333, %r327, 31;
	xor.b32  	%r334, %r333, %r327;
	xor.b32  	%r335, %r333, %r328;
	cvt.u64.u32 	%rd188, %r334;
	shl.b64 	%rd189, %rd188, 32;
	cvt.u64.u32 	%rd190, %r335;
	or.b64  	%rd191, %rd189, %rd190;
	cvt.rn.f64.s64 	%fd18, %rd191;
	mul.f64 	%fd19, %fd18, 0d3BF921FB54442D19;
	cvt.rn.f32.f64 	%f142, %fd19;
	neg.f32 	%f143, %f142;
	setp.lt.s32 	%p29, %r332, 0;
	selp.f32 	%f437, %f143, %f142, %p29;
$L__BB4_28:
	ld.param.u64 	%rd344, [_Z10to3d_pointPfS__param_1];
	setp.ltu.f32 	%p30, %f5, 0f47CE4780;
	mul.rn.f32 	%f144, %f437, %f437;
	and.b32  	%r336, %r726, 1;
	setp.eq.b32 	%p31, %r336, 1;
	selp.f32 	%f145, 0f3F800000, %f437, %p31;
	fma.rn.f32 	%f146, %f144, %f145, 0f00000000;
	fma.rn.f32 	%f147, %f144, 0f37CBAC00, 0fBAB607ED;
	selp.f32 	%f148, %f147, 0fB94D4153, %p31;
	selp.f32 	%f149, 0f3D2AAABB, 0f3C0885E4, %p31;
	fma.rn.f32 	%f150, %f148, %f144, %f149;
	selp.f32 	%f151, 0fBEFFFFFF, 0fBE2AAAA8, %p31;
	fma.rn.f32 	%f152, %f150, %f144, %f151;
	fma.rn.f32 	%f153, %f152, %f146, %f145;
	and.b32  	%r337, %r726, 2;
	setp.eq.s32 	%p32, %r337, 0;
	mov.f32 	%f154, 0f00000000;
	sub.f32 	%f155, %f154, %f153;
	selp.f32 	%f156, %f153, %f155, %p32;
	mul.f32 	%f157, %f2, %f16;
	mul.f32 	%f158, %f157, %f156;
	cvta.to.global.u64 	%rd192, %rd344;
	shl.b32 	%r338, %r4, 2;
	mul.wide.s32 	%rd193, %r338, 4;
	add.s64 	%rd34, %rd192, %rd193;
	st.global.f32 	[%rd34+4], %f158;
	@%p30 bra 	$L__BB4_36;
	setp.neu.f32 	%p33, %f5, 0f7F800000;
	@%p33 bra 	$L__BB4_31;
	mov.f32 	%f161, 0f00000000;
	mul.rn.f32 	%f438, %f3, %f161;
	mov.b32 	%r730, 0;
	bra.uni 	$L__BB4_36;
$L__BB4_31:
	mov.b32 	%r50, %f3;
	mov.b64 	%rd364, 0;
	mov.b32 	%r727, 0;
	mov.u64 	%rd362, __cudart_i2opi_f;
	shl.b32 	%r341, %r50, 8;
	or.b32  	%r342, %r341, -2147483648;
	mov.u64 	%rd363, %rd1;
$L__BB4_32:
	.pragma "nounroll";
	ld.global.nc.u32 	%r340, [%rd362];
	mad.wide.u32 	%rd196, %r340, %r342, %rd364;
	shr.u64 	%rd364, %rd196, 32;
	st.local.u32 	[%rd363], %rd196;
	add.s32 	%r727, %r727, 1;
	add.s64 	%rd363, %rd363, 4;
	add.s64 	%rd362, %rd362, 4;
	setp.ne.s32 	%p34, %r727, 6;
	@%p34 bra 	$L__BB4_32;
	shr.u32 	%r343, %r50, 23;
	st.local.u32 	[%rd1+24], %rd364;
	and.b32  	%r53, %r343, 31;
	and.b32  	%r344, %r343, 224;
	add.s32 	%r345, %r344, -128;
	shr.u32 	%r346, %r345, 5;
	mul.wide.u32 	%rd197, %r346, 4;
	sub.s64 	%rd41, %rd1, %rd197;
	ld.local.u32 	%r728, [%rd41+24];
	ld.local.u32 	%r729, [%rd41+20];
	setp.eq.s32 	%p35, %r53, 0;
	@%p35 bra 	$L__BB4_35;
	shf.l.wrap.b32 	%r728, %r729, %r728, %r53;
	ld.local.u32 	%r347, [%rd41+16];
	shf.l.wrap.b32 	%r729, %r347, %r729, %r53;
$L__BB4_35:
	shr.u32 	%r348, %r728, 30;
	shf.l.wrap.b32 	%r349, %r729, %r728, 2;
	shl.b32 	%r350, %r729, 2;
	shr.u32 	%r351, %r349, 31;
	add.s32 	%r352, %r351, %r348;
	neg.s32 	%r353, %r352;
	setp.lt.s32 	%p36, %r50, 0;
	selp.b32 	%r730, %r353, %r352, %p36;
	xor.b32  	%r354, %r349, %r50;
	shr.s32 	%r355, %r349, 31;
	xor.b32  	%r356, %r355, %r349;
	xor.b32  	%r357, %r355, %r350;
	cvt.u64.u32 	%rd198, %r356;
	shl.b64 	%rd199, %rd198, 32;
	cvt.u64.u32 	%rd200, %r357;
	or.b64  	%rd201, %rd199, %rd200;
	cvt.rn.f64.s64 	%fd20, %rd201;
	mul.f64 	%fd21, %fd20, 0d3BF921FB54442D19;
	cvt.rn.f32.f64 	%f159, %fd21;
	neg.f32 	%f160, %f159;
	setp.lt.s32 	%p37, %r354, 0;
	selp.f32 	%f438, %f160, %f159, %p37;
$L__BB4_36:
	ld.param.u64 	%rd340, [_Z10to3d_pointPfS__param_0];
	add.s32 	%r359, %r730, 1;
	mul.rn.f32 	%f162, %f438, %f438;
	and.b32  	%r360, %r730, 1;
	setp.eq.b32 	%p38, %r360, 1;
	selp.f32 	%f163, %f438, 0f3F800000, %p38;
	fma.rn.f32 	%f164, %f162, %f163, 0f00000000;
	fma.rn.f32 	%f165, %f162, 0f37CBAC00, 0fBAB607ED;
	selp.f32 	%f166, 0fB94D4153, %f165, %p38;
	selp.f32 	%f167, 0f3C0885E4, 0f3D2AAABB, %p38;
	fma.rn.f32 	%f168, %f166, %f162, %f167;
	selp.f32 	%f169, 0fBE2AAAA8, 0fBEFFFFFF, %p38;
	fma.rn.f32 	%f170, %f168, %f162, %f169;
	fma.rn.f32 	%f171, %f170, %f164, %f163;
	and.b32  	%r361, %r359, 2;
	setp.eq.s32 	%p39, %r361, 0;
	mov.f32 	%f172, 0f00000000;
	sub.f32 	%f173, %f172, %f171;
	selp.f32 	%f174, %f171, %f173, %p39;
	mul.f32 	%f175, %f2, %f174;
	st.global.f32 	[%rd34+8], %f175;
	mov.b32 	%r362, 1065353216;
	st.global.u32 	[%rd34+12], %r362;
	add.s32 	%r363, %r1, 8;
	mov.u32 	%r364, %nctaid.x;
	shl.b32 	%r365, %r364, 8;
	add.s32 	%r366, %r4, %r365;
	cvta.to.global.u64 	%rd202, %rd340;
	mul.wide.s32 	%rd203, %r366, 4;
	add.s64 	%rd204, %rd202, %rd203;
	ld.global.f32 	%f176, [%rd204];
	mul.f32 	%f22, %f176, 0f43000000;
	cvt.rn.f64.u32 	%fd22, %r363;
	add.f64 	%fd23, %fd22, 0d3FE0000000000000;
	div.rn.f64 	%fd24, %fd23, %fd1;
	mul.f64 	%fd25, %fd24, 0d400921FB54442D18;
	cvt.rn.f32.f64 	%f23, %fd25;
	mul.f32 	%f177, %f23, 0f3F22F983;
	cvt.rni.s32.f32 	%r750, %f177;
	cvt.rn.f32.s32 	%f178, %r750;
	fma.rn.f32 	%f179, %f178, 0fBFC90FDA, %f23;
	fma.rn.f32 	%f180, %f178, 0fB3A22168, %f179;
	fma.rn.f32 	%f443, %f178, 0fA7C234C5, %f180;
	abs.f32 	%f25, %f23;
	setp.ltu.f32 	%p40, %f25, 0f47CE4780;
	mov.u32 	%r734, %r750;
	mov.f32 	%f439, %f443;
	@%p40 bra 	$L__BB4_44;
	setp.eq.f32 	%p41, %f25, 0f7F800000;
	@%p41 bra 	$L__BB4_43;
	mov.b64 	%rd367, 0;
	mov.b32 	%r731, 0;
	mov.u64 	%rd365, __cudart_i2opi_f;
	mov.b32 	%r369, %f23;
	shl.b32 	%r370, %r369, 8;
	or.b32  	%r371, %r370, -2147483648;
	mov.u64 	%rd366, %rd5;
$L__BB4_39:
	.pragma "nounroll";
	ld.global.nc.u32 	%r368, [%rd365];
	mad.wide.u32 	%rd207, %r368, %r371, %rd367;
	shr.u64 	%rd367, %rd207, 32;
	st.local.u32 	[%rd366], %rd207;
	add.s32 	%r731, %r731, 1;
	add.s64 	%rd366, %rd366, 4;
	add.s64 	%rd365, %rd365, 4;
	setp.ne.s32 	%p42, %r731, 6;
	@%p42 bra 	$L__BB4_39;
	mov.b32 	%r372, %f23;
	shr.u32 	%r373, %r372, 23;
	st.local.u32 	[%rd5+24], %rd367;
	and.b32  	%r65, %r373, 31;
	and.b32  	%r374, %r373, 224;
	add.s32 	%r375, %r374, -128;
	shr.u32 	%r376, %r375, 5;
	mul.wide.u32 	%rd208, %r376, 4;
	sub.s64 	%rd48, %rd5, %rd208;
	ld.local.u32 	%r732, [%rd48+24];
	ld.local.u32 	%r733, [%rd48+20];
	setp.eq.s32 	%p43, %r65, 0;
	@%p43 bra 	$L__BB4_42;
	shf.l.wrap.b32 	%r732, %r733, %r732, %r65;
	ld.local.u32 	%r377, [%rd48+16];
	shf.l.wrap.b32 	%r733, %r377, %r733, %r65;
$L__BB4_42:
	shr.u32 	%r378, %r732, 30;
	shf.l.wrap.b32 	%r379, %r733, %r732, 2;
	shl.b32 	%r380, %r733, 2;
	shr.u32 	%r381, %r379, 31;
	add.s32 	%r382, %r381, %r378;
	neg.s32 	%r383, %r382;
	mov.b32 	%r384, %f23;
	setp.lt.s32 	%p44, %r384, 0;
	selp.b32 	%r734, %r383, %r382, %p44;
	xor.b32  	%r385, %r379, %r384;
	shr.s32 	%r386, %r379, 31;
	xor.b32  	%r387, %r386, %r379;
	xor.b32  	%r388, %r386, %r380;
	cvt.u64.u32 	%rd209, %r387;
	shl.b64 	%rd210, %rd209, 32;
	cvt.u64.u32 	%rd211, %r388;
	or.b64  	%rd212, %rd210, %rd211;
	cvt.rn.f64.s64 	%fd26, %rd212;
	mul.f64 	%fd27, %fd26, 0d3BF921FB54442D19;
	cvt.rn.f32.f64 	%f181, %fd27;
	neg.f32 	%f182, %f181;
	setp.lt.s32 	%p45, %r385, 0;
	selp.f32 	%f439, %f182, %f181, %p45;
	bra.uni 	$L__BB4_44;
$L__BB4_43:
	mov.f32 	%f183, 0f00000000;
	mul.rn.f32 	%f439, %f23, %f183;
	mov.b32 	%r734, 0;
$L__BB4_44:
	mul.rn.f32 	%f184, %f439, %f439;
	and.b32  	%r390, %r734, 1;
	setp.eq.b32 	%p46, %r390, 1;
	selp.f32 	%f185, 0f3F800000, %f439, %p46;
	fma.rn.f32 	%f186, %f184, %f185, 0f00000000;
	fma.rn.f32 	%f187, %f184, 0f37CBAC00, 0fBAB607ED;
	selp.f32 	%f188, %f187, 0fB94D4153, %p46;
	selp.f32 	%f189, 0f3D2AAABB, 0f3C0885E4, %p46;
	fma.rn.f32 	%f190, %f188, %f184, %f189;
	selp.f32 	%f191, 0fBEFFFFFF, 0fBE2AAAA8, %p46;
	fma.rn.f32 	%f192, %f190, %f184, %f191;
	fma.rn.f32 	%f193, %f192, %f186, %f185;
	and.b32  	%r391, %r734, 2;
	setp.eq.s32 	%p47, %r391, 0;
	mov.f32 	%f194, 0f00000000;
	sub.f32 	%f195, %f194, %f193;
	selp.f32 	%f29, %f193, %f195, %p47;
	mov.u32 	%r738, %r786;
	mov.f32 	%f440, %f452;
	@%p1 bra 	$L__BB4_50;
	mov.b64 	%rd370, 0;
	mov.b32 	%r735, 0;
	mov.u64 	%rd368, __cudart_i2opi_f;
	shl.b32 	%r394, %r2, 8;
	or.b32  	%r395, %r394, -2147483648;
	mov.u64 	%rd369, %rd4;
$L__BB4_46:
	.pragma "nounroll";
	ld.global.nc.u32 	%r393, [%rd368];
	mad.wide.u32 	%rd215, %r393, %r395, %rd370;
	shr.u64 	%rd370, %rd215, 32;
	st.local.u32 	[%rd369], %rd215;
	add.s32 	%r735, %r735, 1;
	add.s64 	%rd369, %rd369, 4;
	add.s64 	%rd368, %rd368, 4;
	setp.ne.s32 	%p48, %r735, 6;
	@%p48 bra 	$L__BB4_46;
	setp.eq.s32 	%p49, %r3, 0;
	st.local.u32 	[%rd4+24], %rd370;
	shr.u32 	%r396, %r2, 23;
	and.b32  	%r397, %r396, 224;
	add.s32 	%r398, %r397, -128;
	shr.u32 	%r399, %r398, 5;
	mul.wide.u32 	%rd216, %r399, 4;
	sub.s64 	%rd55, %rd4, %rd216;
	ld.local.u32 	%r736, [%rd55+24];
	ld.local.u32 	%r737, [%rd55+20];
	@%p49 bra 	$L__BB4_49;
	shf.l.wrap.b32 	%r736, %r737, %r736, %r3;
	ld.local.u32 	%r400, [%rd55+16];
	shf.l.wrap.b32 	%r737, %r400, %r737, %r3;
$L__BB4_49:
	setp.lt.s32 	%p50, %r2, 0;
	shr.u32 	%r401, %r736, 30;
	shf.l.wrap.b32 	%r402, %r737, %r736, 2;
	shl.b32 	%r403, %r737, 2;
	shr.u32 	%r404, %r402, 31;
	add.s32 	%r405, %r404, %r401;
	neg.s32 	%r406, %r405;
	selp.b32 	%r738, %r406, %r405, %p50;
	xor.b32  	%r407, %r402, %r2;
	shr.s32 	%r408, %r402, 31;
	xor.b32  	%r409, %r408, %r402;
	xor.b32  	%r410, %r408, %r403;
	cvt.u64.u32 	%rd217, %r409;
	shl.b64 	%rd218, %rd217, 32;
	cvt.u64.u32 	%rd219, %r410;
	or.b64  	%rd220, %rd218, %rd219;
	cvt.rn.f64.s64 	%fd28, %rd220;
	mul.f64 	%fd29, %fd28, 0d3BF921FB54442D19;
	cvt.rn.f32.f64 	%f196, %fd29;
	neg.f32 	%f197, %f196;
	setp.lt.s32 	%p51, %r407, 0;
	selp.f32 	%f440, %f197, %f196, %p51;
$L__BB4_50:
	ld.param.u64 	%rd345, [_Z10to3d_pointPfS__param_1];
	setp.ltu.f32 	%p52, %f25, 0f47CE4780;
	add.s32 	%r411, %r738, 1;
	mul.rn.f32 	%f198, %f440, %f440;
	and.b32  	%r412, %r738, 1;
	setp.eq.b32 	%p53, %r412, 1;
	selp.f32 	%f199, %f440, 0f3F800000, %p53;
	fma.rn.f32 	%f200, %f198, %f199, 0f00000000;
	fma.rn.f32 	%f201, %f198, 0f37CBAC00, 0fBAB607ED;
	selp.f32 	%f202, 0fB94D4153, %f201, %p53;
	selp.f32 	%f203, 0f3C0885E4, 0f3D2AAABB, %p53;
	fma.rn.f32 	%f204, %f202, %f198, %f203;
	selp.f32 	%f205, 0fBE2AAAA8, 0fBEFFFFFF, %p53;
	fma.rn.f32 	%f206, %f204, %f198, %f205;
	fma.rn.f32 	%f207, %f206, %f200, %f199;
	and.b32  	%r413, %r411, 2;
	setp.eq.s32 	%p54, %r413, 0;
	mov.f32 	%f208, 0f00000000;
	sub.f32 	%f209, %f208, %f207;
	selp.f32 	%f210, %f207, %f209, %p54;
	mul.f32 	%f211, %f22, %f29;
	mul.f32 	%f212, %f211, %f210;
	mov.u32 	%r414, %nctaid.x;
	shl.b32 	%r415, %r414, 8;
	add.s32 	%r416, %r4, %r415;
	shl.b32 	%r417, %r416, 2;
	cvta.to.global.u64 	%rd221, %rd345;
	mul.wide.s32 	%rd222, %r417, 4;
	add.s64 	%rd223, %rd221, %rd222;
	st.global.f32 	[%rd223], %f212;
	mov.u32 	%r742, %r750;
	mov.f32 	%f441, %f443;
	@%p52 bra 	$L__BB4_58;
	setp.eq.f32 	%p55, %f25, 0f7F800000;
	@%p55 bra 	$L__BB4_57;
	mov.b64 	%rd373, 0;
	mov.b32 	%r739, 0;
	mov.u64 	%rd371, __cudart_i2opi_f;
	mov.b32 	%r420, %f23;
	shl.b32 	%r421, %r420, 8;
	or.b32  	%r422, %r421, -2147483648;
	mov.u64 	%rd372, %rd3;
$L__BB4_53:
	.pragma "nounroll";
	ld.global.nc.u32 	%r419, [%rd371];
	mad.wide.u32 	%rd226, %r419, %r422, %rd373;
	shr.u64 	%rd373, %rd226, 32;
	st.local.u32 	[%rd372], %rd226;
	add.s32 	%r739, %r739, 1;
	add.s64 	%rd372, %rd372, 4;
	add.s64 	%rd371, %rd371, 4;
	setp.ne.s32 	%p56, %r739, 6;
	@%p56 bra 	$L__BB4_53;
	mov.b32 	%r423, %f23;
	shr.u32 	%r424, %r423, 23;
	st.local.u32 	[%rd3+24], %rd373;
	and.b32  	%r86, %r424, 31;
	and.b32  	%r425, %r424, 224;
	add.s32 	%r426, %r425, -128;
	shr.u32 	%r427, %r426, 5;
	mul.wide.u32 	%rd227, %r427, 4;
	sub.s64 	%rd62, %rd3, %rd227;
	ld.local.u32 	%r740, [%rd62+24];
	ld.local.u32 	%r741, [%rd62+20];
	setp.eq.s32 	%p57, %r86, 0;
	@%p57 bra 	$L__BB4_56;
	shf.l.wrap.b32 	%r740, %r741, %r740, %r86;
	ld.local.u32 	%r428, [%rd62+16];
	shf.l.wrap.b32 	%r741, %r428, %r741, %r86;
$L__BB4_56:
	shr.u32 	%r429, %r740, 30;
	shf.l.wrap.b32 	%r430, %r741, %r740, 2;
	shl.b32 	%r431, %r741, 2;
	shr.u32 	%r432, %r430, 31;
	add.s32 	%r433, %r432, %r429;
	neg.s32 	%r434, %r433;
	mov.b32 	%r435, %f23;
	setp.lt.s32 	%p58, %r435, 0;
	selp.b32 	%r742, %r434, %r433, %p58;
	xor.b32  	%r436, %r430, %r435;
	shr.s32 	%r437, %r430, 31;
	xor.b32  	%r438, %r437, %r430;
	xor.b32  	%r439, %r437, %r431;
	cvt.u64.u32 	%rd228, %r438;
	shl.b64 	%rd229, %rd228, 32;
	cvt.u64.u32 	%rd230, %r439;
	or.b64  	%rd231, %rd229, %rd230;
	cvt.rn.f64.s64 	%fd30, %rd231;
	mul.f64 	%fd31, %fd30, 0d3BF921FB54442D19;
	cvt.rn.f32.f64 	%f213, %fd31;
	neg.f32 	%f214, %f213;
	setp.lt.s32 	%p59, %r436, 0;
	selp.f32 	%f441, %f214, %f213, %p59;
	bra.uni 	$L__BB4_58;
$L__BB4_57:
	mov.f32 	%f215, 0f00000000;
	mul.rn.f32 	%f441, %f23, %f215;
	mov.b32 	%r742, 0;
$L__BB4_58:
	mul.rn.f32 	%f216, %f441, %f441;
	and.b32  	%r441, %r742, 1;
	setp.eq.b32 	%p60, %r441, 1;
	selp.f32 	%f217, 0f3F800000, %f441, %p60;
	fma.rn.f32 	%f218, %f216, %f217, 0f00000000;
	fma.rn.f32 	%f219, %f216, 0f37CBAC00, 0fBAB607ED;
	selp.f32 	%f220, %f219, 0fB94D4153, %p60;
	selp.f32 	%f221, 0f3D2AAABB, 0f3C0885E4, %p60;
	fma.rn.f32 	%f222, %f220, %f216, %f221;
	selp.f32 	%f223, 0fBEFFFFFF, 0fBE2AAAA8, %p60;
	fma.rn.f32 	%f224, %f222, %f216, %f223;
	fma.rn.f32 	%f225, %f224, %f218, %f217;
	and.b32  	%r442, %r742, 2;
	setp.eq.s32 	%p61, %r442, 0;
	mov.f32 	%f226, 0f00000000;
	sub.f32 	%f227, %f226, %f225;
	selp.f32 	%f35, %f225, %f227, %p61;
	mov.u32 	%r746, %r786;
	mov.f32 	%f442, %f452;
	@%p1 bra 	$L__BB4_64;
	mov.b64 	%rd376, 0;
	mov.b32 	%r743, 0;
	mov.u64 	%rd374, __cudart_i2opi_f;
	shl.b32 	%r445, %r2, 8;
	or.b32  	%r446, %r445, -2147483648;
	mov.u64 	%rd375, %rd2;
$L__BB4_60:
	.pragma "nounroll";
	ld.global.nc.u32 	%r444, [%rd374];
	mad.wide.u32 	%rd234, %r444, %r446, %rd376;
	shr.u64 	%rd376, %rd234, 32;
	st.local.u32 	[%rd375], %rd234;
	add.s32 	%r743, %r743, 1;
	add.s64 	%rd375, %rd375, 4;
	add.s64 	%rd374, %rd374, 4;
	setp.ne.s32 	%p62, %r743, 6;
	@%p62 bra 	$L__BB4_60;
	setp.eq.s32 	%p63, %r3, 0;
	st.local.u32 	[%rd2+24], %rd376;
	ld.local.u32 	%r744, [%rd27+24];
	ld.local.u32 	%r745, [%rd27+20];
	@%p63 bra 	$L__BB4_63;
	shf.l.wrap.b32 	%r744, %r745, %r744, %r3;
	ld.local.u32 	%r447, [%rd27+16];
	shf.l.wrap.b32 	%r745, %r447, %r745, %r3;
$L__BB4_63:
	setp.lt.s32 	%p64, %r2, 0;
	shr.u32 	%r448, %r744, 30;
	shf.l.wrap.b32 	%r449, %r745, %r744, 2;
	shl.b32 	%r450, %r745, 2;
	shr.u32 	%r451, %r449, 31;
	add.s32 	%r452, %r451, %r448;
	neg.s32 	%r453, %r452;
	selp.b32 	%r746, %r453, %r452, %p64;
	xor.b32  	%r454, %r449, %r2;
	shr.s32 	%r455, %r449, 31;
	xor.b32  	%r456, %r455, %r449;
	xor.b32  	%r457, %r455, %r450;
	cvt.u64.u32 	%rd235, %r456;
	shl.b64 	%rd236, %rd235, 32;
	cvt.u64.u32 	%rd237, %r457;
	or.b64  	%rd238, %rd236, %rd237;
	cvt.rn.f64.s64 	%fd32, %rd238;
	mul.f64 	%fd33, %fd32, 0d3BF921FB54442D19;
	cvt.rn.f32.f64 	%f228, %fd33;
	neg.f32 	%f229, %f228;
	setp.lt.s32 	%p65, %r454, 0;
	selp.f32 	%f442, %f229, %f228, %p65;
$L__BB4_64:
	ld.param.u64 	%rd346, [_Z10to3d_pointPfS__param_1];
	abs.f32 	%f38, %f23;
	setp.ltu.f32 	%p66, %f38, 0f47CE4780;
	mul.rn.f32 	%f230, %f442, %f442;
	and.b32  	%r458, %r746, 1;
	setp.eq.b32 	%p67, %r458, 1;
	selp.f32 	%f231, 0f3F800000, %f442, %p67;
	fma.rn.f32 	%f232, %f230, %f231, 0f00000000;
	fma.rn.f32 	%f233, %f230, 0f37CBAC00, 0fBAB607ED;
	selp.f32 	%f234, %f233, 0fB94D4153, %p67;
	selp.f32 	%f235, 0f3D2AAABB, 0f3C0885E4, %p67;
	fma.rn.f32 	%f236, %f234, %f230, %f235;
	selp.f32 	%f237, 0fBEFFFFFF, 0fBE2AAAA8, %p67;
	fma.rn.f32 	%f238, %f236, %f230, %f237;
	fma.rn.f32 	%f239, %f238, %f232, %f231;
	and.b32  	%r459, %r746, 2;
	setp.eq.s32 	%p68, %r459, 0;
	mov.f32 	%f240, 0f00000000;
	sub.f32 	%f241, %f240, %f239;
	selp.f32 	%f242, %f239, %f241, %p68;
	mul.f32 	%f243, %f22, %f35;
	mul.f32 	%f244, %f243, %f242;
	cvta.to.global.u64 	%rd239, %rd346;
	mov.u32 	%r460, %nctaid.x;
	shl.b32 	%r461, %r460, 8;
	add.s32 	%r462, %r4, %r461;
	shl.b32 	%r463, %r462, 2;
	mul.wide.s32 	%rd240, %r463, 4;
	add.s64 	%rd69, %rd239, %rd240;
	st.global.f32 	[%rd69+4], %f244;
	@%p66 bra 	$L__BB4_72;
	setp.eq.f32 	%p69, %f38, 0f7F800000;
	@%p69 bra 	$L__BB4_71;
	mov.b32 	%r105, %f23;
	mov.b64 	%rd379, 0;
	mov.b32 	%r747, 0;
	mov.u64 	%rd377, __cudart_i2opi_f;
	shl.b32 	%r466, %r105, 8;
	or.b32  	%r467, %r466, -2147483648;
	mov.u64 	%rd378, %rd1;
$L__BB4_67:
	.pragma "nounroll";
	ld.global.nc.u32 	%r465, [%rd377];
	mad.wide.u32 	%rd243, %r465, %r467, %rd379;
	shr.u64 	%rd379, %rd243, 32;
	st.local.u32 	[%rd378], %rd243;
	add.s32 	%r747, %r747, 1;
	add.s64 	%rd378, %rd378, 4;
	add.s64 	%rd377, %rd377, 4;
	setp.ne.s32 	%p70, %r747, 6;
	@%p70 bra 	$L__BB4_67;
	shr.u32 	%r468, %r105, 23;
	st.local.u32 	[%rd1+24], %rd379;
	and.b32  	%r108, %r468, 31;
	and.b32  	%r469, %r468, 224;
	add.s32 	%r470, %r469, -128;
	shr.u32 	%r471, %r470, 5;
	mul.wide.u32 	%rd244, %r471, 4;
	sub.s64 	%rd76, %rd1, %rd244;
	ld.local.u32 	%r748, [%rd76+24];
	ld.local.u32 	%r749, [%rd76+20];
	setp.eq.s32 	%p71, %r108, 0;
	@%p71 bra 	$L__BB4_70;
	shf.l.wrap.b32 	%r748, %r749, %r748, %r108;
	ld.local.u32 	%r472, [%rd76+16];
	shf.l.wrap.b32 	%r749, %r472, %r749, %r108;
$L__BB4_70:
	shr.u32 	%r473, %r748, 30;
	shf.l.wrap.b32 	%r474, %r749, %r748, 2;
	shl.b32 	%r475, %r749, 2;
	shr.u32 	%r476, %r474, 31;
	add.s32 	%r477, %r476, %r473;
	neg.s32 	%r478, %r477;
	setp.lt.s32 	%p72, %r105, 0;
	selp.b32 	%r750, %r478, %r477, %p72;
	xor.b32  	%r479, %r474, %r105;
	shr.s32 	%r480, %r474, 31;
	xor.b32  	%r481, %r480, %r474;
	xor.b32  	%r482, %r480, %r475;
	cvt.u64.u32 	%rd245, %r481;
	shl.b64 	%rd246, %rd245, 32;
	cvt.u64.u32 	%rd247, %r482;
	or.b64  	%rd248, %rd246, %rd247;
	cvt.rn.f64.s64 	%fd34, %rd248;
	mul.f64 	%fd35, %fd34, 0d3BF921FB54442D19;
	cvt.rn.f32.f64 	%f245, %fd35;
	neg.f32 	%f246, %f245;
	setp.lt.s32 	%p73, %r479, 0;
	selp.f32 	%f443, %f246, %f245, %p73;
	bra.uni 	$L__BB4_72;
$L__BB4_71:
	mov.f32 	%f247, 0f00000000;
	mul.rn.f32 	%f443, %f23, %f247;
	mov.b32 	%r750, 0;
$L__BB4_72:
	ld.param.u64 	%rd341, [_Z10to3d_pointPfS__param_0];
	add.s32 	%r484, %r750, 1;
	mul.rn.f32 	%f248, %f443, %f443;
	and.b32  	%r485, %r750, 1;
	setp.eq.b32 	%p74, %r485, 1;
	selp.f32 	%f249, %f443, 0f3F800000, %p74;
	fma.rn.f32 	%f250, %f248, %f249, 0f00000000;
	fma.rn.f32 	%f251, %f248, 0f37CBAC00, 0fBAB607ED;
	selp.f32 	%f252, 0fB94D4153, %f251, %p74;
	selp.f32 	%f253, 0f3C0885E4, 0f3D2AAABB, %p74;
	fma.rn.f32 	%f254, %f252, %f248, %f253;
	selp.f32 	%f255, 0fBE2AAAA8, 0fBEFFFFFF, %p74;
	fma.rn.f32 	%f256, %f254, %f248, %f255;
	fma.rn.f32 	%f257, %f256, %f250, %f249;
	and.b32  	%r486, %r484, 2;
	setp.eq.s32 	%p75, %r486, 0;
	mov.f32 	%f258, 0f00000000;
	sub.f32 	%f259, %f258, %f257;
	selp.f32 	%f260, %f257, %f259, %p75;
	mul.f32 	%f261, %f22, %f260;
	st.global.f32 	[%rd69+8], %f261;
	mov.b32 	%r487, 1065353216;
	st.global.u32 	[%rd69+12], %r487;
	add.s32 	%r488, %r1, 16;
	mov.u32 	%r489, %nctaid.x;
	shl.b32 	%r490, %r489, 9;
	add.s32 	%r117, %r4, %r490;
	cvta.to.global.u64 	%rd249, %rd341;
	mul.wide.s32 	%rd250, %r117, 4;
	add.s64 	%rd251, %rd249, %rd250;
	ld.global.f32 	%f262, [%rd251];
	mul.f32 	%f42, %f262, 0f43000000;
	cvt.rn.f64.u32 	%fd36, %r488;
	add.f64 	%fd37, %fd36, 0d3FE0000000000000;
	div.rn.f64 	%fd38, %fd37, %fd1;
	mul.f64 	%fd39, %fd38, 0d400921FB54442D18;
	cvt.rn.f32.f64 	%f43, %fd39;
	mul.f32 	%f263, %f43, 0f3F22F983;
	cvt.rni.s32.f32 	%r770, %f263;
	cvt.rn.f32.s32 	%f264, %r770;
	fma.rn.f32 	%f265, %f264, 0fBFC90FDA, %f43;
	fma.rn.f32 	%f266, %f264, 0fB3A22168, %f265;
	fma.rn.f32 	%f448, %f264, 0fA7C234C5, %f266;
	abs.f32 	%f45, %f43;
	setp.ltu.f32 	%p76, %f45, 0f47CE4780;
	mov.u32 	%r754, %r770;
	mov.f32 	%f444, %f448;
	@%p76 bra 	$L__BB4_80;
	setp.eq.f32 	%p77, %f45, 0f7F800000;
	@%p77 bra 	$L__BB4_79;
	mov.b64 	%rd382, 0;
	mov.b32 	%r751, 0;
	mov.u64 	%rd380, __cudart_i2opi_f;
	mov.b32 	%r493, %f43;
	shl.b32 	%r494, %r493, 8;
	or.b32  	%r495, %r494, -2147483648;
	mov.u64 	%rd381, %rd5;
$L__BB4_75:
	.pragma "nounroll";
	ld.global.nc.u32 	%r492, [%rd380];
	mad.wide.u32 	%rd254, %r492, %r495, %rd382;
	shr.u64 	%rd382, %rd254, 32;
	st.local.u32 	[%rd381], %rd254;
	add.s32 	%r751, %r751, 1;
	add.s64 	%rd381, %rd381, 4;
	add.s64 	%rd380, %rd380, 4;
	setp.ne.s32 	%p78, %r751, 6;
	@%p78 bra 	$L__BB4_75;
	mov.b32 	%r496, %f43;
	shr.u32 	%r497, %r496, 23;
	st.local.u32 	[%rd5+24], %rd382;
	and.b32  	%r121, %r497, 31;
	and.b32  	%r498, %r497, 224;
	add.s32 	%r499, %r498, -128;
	shr.u32 	%r500, %r499, 5;
	mul.wide.u32 	%rd255, %r500, 4;
	sub.s64 	%rd83, %rd5, %rd255;
	ld.local.u32 	%r752, [%rd83+24];
	ld.local.u32 	%r753, [%rd83+20];
	setp.eq.s32 	%p79, %r121, 0;
	@%p79 bra 	$L__BB4_78;
	shf.l.wrap.b32 	%r752, %r753, %r752, %r121;
	ld.local.u32 	%r501, [%rd83+16];
	shf.l.wrap.b32 	%r753, %r501, %r753, %r121;
$L__BB4_78:
	shr.u32 	%r502, %r752, 30;
	shf.l.wrap.b32 	%r503, %r753, %r752, 2;
	shl.b32 	%r504, %r753, 2;
	shr.u32 	%r505, %r503, 31;
	add.s32 	%r506, %r505, %r502;
	neg.s32 	%r507, %r506;
	mov.b32 	%r508, %f43;
	setp.lt.s32 	%p80, %r508, 0;
	selp.b32 	%r754, %r507, %r506, %p80;
	xor.b32  	%r509, %r503, %r508;
	shr.s32 	%r510, %r503, 31;
	xor.b32  	%r511, %r510, %r503;
	xor.b32  	%r512, %r510, %r504;
	cvt.u64.u32 	%rd256, %r511;
	shl.b64 	%rd257, %rd256, 32;
	cvt.u64.u32 	%rd258, %r512;
	or.b64  	%rd259, %rd257, %rd258;
	cvt.rn.f64.s64 	%fd40, %rd259;
	mul.f64 	%fd41, %fd40, 0d3BF921FB54442D19;
	cvt.rn.f32.f64 	%f267, %fd41;
	neg.f32 	%f268, %f267;
	setp.lt.s32 	%p81, %r509, 0;
	selp.f32 	%f444, %f268, %f267, %p81;
	bra.uni 	$L__BB4_80;
$L__BB4_79:
	mov.f32 	%f269, 0f00000000;
	mul.rn.f32 	%f444, %f43, %f269;
	mov.b32 	%r754, 0;
$L__BB4_80:
	mul.rn.f32 	%f270, %f444, %f444;
	and.b32  	%r514, %r754, 1;
	setp.eq.b32 	%p82, %r514, 1;
	selp.f32 	%f271, 0f3F800000, %f444, %p82;
	fma.rn.f32 	%f272, %f270, %f271, 0f00000000;
	fma.rn.f32 	%f273, %f270, 0f37CBAC00, 0fBAB607ED;
	selp.f32 	%f274, %f273, 0fB94D4153, %p82;
	selp.f32 	%f275, 0f3D2AAABB, 0f3C0885E4, %p82;
	fma.rn.f32 	%f276, %f274, %f270, %f275;
	selp.f32 	%f277, 0fBEFFFFFF, 0fBE2AAAA8, %p82;
	fma.rn.f32 	%f278, %f276, %f270, %f277;
	fma.rn.f32 	%f279, %f278, %f272, %f271;
	and.b32  	%r515, %r754, 2;
	setp.eq.s32 	%p83, %r515, 0;
	mov.f32 	%f280, 0f00000000;
	sub.f32 	%f281, %f280, %f279;
	selp.f32 	%f49, %f279, %f281, %p83;
	mov.u32 	%r758, %r786;
	mov.f32 	%f445, %f452;
	@%p1 bra 	$L__BB4_86;
	mov.b64 	%rd385, 0;
	mov.b32 	%r755, 0;
	mov.u64 	%rd383, __cudart_i2opi_f;
	shl.b32 	%r518, %r2, 8;
	or.b32  	%r519, %r518, -2147483648;
	mov.u64 	%rd384, %rd4;
$L__BB4_82:
	.pragma "nounroll";
	ld.global.nc.u32 	%r517, [%rd383];
	mad.wide.u32 	%rd262, %r517, %r519, %rd385;
	shr.u64 	%rd385, %rd262, 32;
	st.local.u32 	[%rd384], %rd262;
	add.s32 	%r755, %r755, 1;
	add.s64 	%rd384, %rd384, 4;
	add.s64 	%rd383, %rd383, 4;
	setp.ne.s32 	%p84, %r755, 6;
	@%p84 bra 	$L__BB4_82;
	setp.eq.s32 	%p85, %r3, 0;
	st.local.u32 	[%rd4+24], %rd385;
	shr.u32 	%r520, %r2, 23;
	and.b32  	%r521, %r520, 224;
	add.s32 	%r522, %r521, -128;
	shr.u32 	%r523, %r522, 5;
	mul.wide.u32 	%rd263, %r523, 4;
	sub.s64 	%rd90, %rd4, %rd263;
	ld.local.u32 	%r756, [%rd90+24];
	ld.local.u32 	%r757, [%rd90+20];
	@%p85 bra 	$L__BB4_85;
	shf.l.wrap.b32 	%r756, %r757, %r756, %r3;
	ld.local.u32 	%r524, [%rd90+16];
	shf.l.wrap.b32 	%r757, %r524, %r757, %r3;
$L__BB4_85:
	setp.lt.s32 	%p86, %r2, 0;
	shr.u32 	%r525, %r756, 30;
	shf.l.wrap.b32 	%r526, %r757, %r756, 2;
	shl.b32 	%r527, %r757, 2;
	shr.u32 	%r528, %r526, 31;
	add.s32 	%r529, %r528, %r525;
	neg.s32 	%r530, %r529;
	selp.b32 	%r758, %r530, %r529, %p86;
	xor.b32  	%r531, %r526, %r2;
	shr.s32 	%r532, %r526, 31;
	xor.b32  	%r533, %r532, %r526;
	xor.b32  	%r534, %r532, %r527;
	cvt.u64.u32 	%rd264, %r533;
	shl.b64 	%rd265, %rd264, 32;
	cvt.u64.u32 	%rd266, %r534;
	or.b64  	%rd267, %rd265, %rd266;
	cvt.rn.f64.s64 	%fd42, %rd267;
	mul.f64 	%fd43, %fd42, 0d3BF921FB54442D19;
	cvt.rn.f32.f64 	%f282, %fd43;
	neg.f32 	%f283, %f282;
	setp.lt.s32 	%p87, %r531, 0;
	selp.f32 	%f445, %f283, %f282, %p87;
$L__BB4_86:
	ld.param.u64 	%rd347, [_Z10to3d_pointPfS__param_1];
	setp.ltu.f32 	%p88, %f45, 0f47CE4780;
	add.s32 	%r535, %r758, 1;
	mul.rn.f32 	%f284, %f445, %f445;
	and.b32  	%r536, %r758, 1;
	setp.eq.b32 	%p89, %r536, 1;
	selp.f32 	%f285, %f445, 0f3F800000, %p89;
	fma.rn.f32 	%f286, %f284, %f285, 0f00000000;
	fma.rn.f32 	%f287, %f284, 0f37CBAC00, 0fBAB607ED;
	selp.f32 	%f288, 0fB94D4153, %f287, %p89;
	selp.f32 	%f289, 0f3C0885E4, 0f3D2AAABB, %p89;
	fma.rn.f32 	%f290, %f288, %f284, %f289;
	selp.f32 	%f291, 0fBE2AAAA8, 0fBEFFFFFF, %p89;
	fma.rn.f32 	%f292, %f290, %f284, %f291;
	fma.rn.f32 	%f293, %f292, %f286, %f285;
	and.b32  	%r537, %r535, 2;
	setp.eq.s32 	%p90, %r537, 0;
	mov.f32 	%f294, 0f00000000;
	sub.f32 	%f295, %f294, %f293;
	selp.f32 	%f296, %f293, %f295, %p90;
	mul.f32 	%f297, %f42, %f49;
	mul.f32 	%f298, %f297, %f296;
	shl.b32 	%r538, %r117, 2;
	cvta.to.global.u64 	%rd268, %rd347;
	mul.wide.s32 	%rd269, %r538, 4;
	add.s64 	%rd270, %rd268, %rd269;
	st.global.f32 	[%rd270], %f298;
	mov.u32 	%r762, %r770;
	mov.f32 	%f446, %f448;
	@%p88 bra 	$L__BB4_94;
	setp.eq.f32 	%p91, %f45, 0f7F800000;
	@%p91 bra 	$L__BB4_93;
	mov.b64 	%rd388, 0;
	mov.b32 	%r759, 0;
	mov.u64 	%rd386, __cudart_i2opi_f;
	mov.b32 	%r541, %f43;
	shl.b32 	%r542, %r541, 8;
	or.b32  	%r543, %r542, -2147483648;
	mov.u64 	%rd387, %rd3;
$L__BB4_89:
	.pragma "nounroll";
	ld.global.nc.u32 	%r540, [%rd386];
	mad.wide.u32 	%rd273, %r540, %r543, %rd388;
	shr.u64 	%rd388, %rd273, 32;
	st.local.u32 	[%rd387], %rd273;
	add.s32 	%r759, %r759, 1;
	add.s64 	%rd387, %rd387, 4;
	add.s64 	%rd386, %rd386, 4;
	setp.ne.s32 	%p92, %r759, 6;
	@%p92 bra 	$L__BB4_89;
	mov.b32 	%r544, %f43;
	shr.u32 	%r545, %r544, 23;
	st.local.u32 	[%rd3+24], %rd388;
	and.b32  	%r142, %r545, 31;
	and.b32  	%r546, %r545, 224;
	add.s32 	%r547, %r546, -128;
	shr.u32 	%r548, %r547, 5;
	mul.wide.u32 	%rd274, %r548, 4;
	sub.s64 	%rd97, %rd3, %rd274;
	ld.local.u32 	%r760, [%rd97+24];
	ld.local.u32 	%r761, [%rd97+20];
	setp.eq.s32 	%p93, %r142, 0;
	@%p93 bra 	$L__BB4_92;
	shf.l.wrap.b32 	%r760, %r761, %r760, %r142;
	ld.local.u32 	%r549, [%rd97+16];
	shf.l.wrap.b32 	%r761, %r549, %r761, %r142;
$L__BB4_92:
	shr.u32 	%r550, %r760, 30;
	shf.l.wrap.b32 	%r551, %r761, %r760, 2;
	shl.b32 	%r552, %r761, 2;
	shr.u32 	%r553, %r551, 31;
	add.s32 	%r554, %r553, %r550;
	neg.s32 	%r555, %r554;
	mov.b32 	%r556, %f43;
	setp.lt.s32 	%p94, %r556, 0;
	selp.b32 	%r762, %r555, %r554, %p94;
	xor.b32  	%r557, %r551, %r556;
	shr.s32 	%r558, %r551, 31;
	xor.b32  	%r559, %r558, %r551;
	xor.b32  	%r560, %r558, %r552;
	cvt.u64.u32 	%rd275, %r559;
	shl.b64 	%rd276, %rd275, 32;
	cvt.u64.u32 	%rd277, %r560;
	or.b64  	%rd278, %rd276, %rd277;
	cvt.rn.f64.s64 	%fd44, %rd278;
	mul.f64 	%fd45, %fd44, 0d3BF921FB54442D19;
	cvt.rn.f32.f64 	%f299, %fd45;
	neg.f32 	%f300, %f299;
	setp.lt.s32 	%p95, %r557, 0;
	selp.f32 	%f446, %f300, %f299, %p95;
	bra.uni 	$L__BB4_94;
$L__BB4_93:
	mov.f32 	%f301, 0f00000000;
	mul.rn.f32 	%f446, %f43, %f301;
	mov.b32 	%r762, 0;
$L__BB4_94:
	mul.rn.f32 	%f302, %f446, %f446;
	and.b32  	%r562, %r762, 1;
	setp.eq.b32 	%p96, %r562, 1;
	selp.f32 	%f303, 0f3F800000, %f446, %p96;
	fma.rn.f32 	%f304, %f302, %f303, 0f00000000;
	fma.rn.f32 	%f305, %f302, 0f37CBAC00, 0fBAB607ED;
	selp.f32 	%f306, %f305, 0fB94D4153, %p96;
	selp.f32 	%f307, 0f3D2AAABB, 0f3C0885E4, %p96;
	fma.rn.f32 	%f308, %f306, %f302, %f307;
	selp.f32 	%f309, 0fBEFFFFFF, 0fBE2AAAA8, %p96;
	fma.rn.f32 	%f310, %f308, %f302, %f309;
	fma.rn.f32 	%f311, %f310, %f304, %f303;
	and.b32  	%r563, %r762, 2;
	setp.eq.s32 	%p97, %r563, 0;
	mov.f32 	%f312, 0f00000000;
	sub.f32 	%f313, %f312, %f311;
	selp.f32 	%f55, %f311, %f313, %p97;
	mov.u32 	%r766, %r786;
	mov.f32 	%f447, %f452;
	@%p1 bra 	$L__BB4_100;
	mov.b64 	%rd391, 0;
	mov.b32 	%r763, 0;
	mov.u64 	%rd389, __cudart_i2opi_f;
	shl.b32 	%r566, %r2, 8;
	or.b32  	%r567, %r566, -2147483648;
	mov.u64 	%rd390, %rd2;
$L__BB4_96:
	.pragma "nounroll";
	ld.global.nc.u32 	%r565, [%rd389];
	mad.wide.u32 	%rd281, %r565, %r567, %rd391;
	shr.u64 	%rd391, %rd281, 32;
	st.local.u32 	[%rd390], %rd281;
	add.s32 	%r763, %r763, 1;
	add.s64 	%rd390, %rd390, 4;
	add.s64 	%rd389, %rd389, 4;
	setp.ne.s32 	%p98, %r763, 6;
	@%p98 bra 	$L__BB4_96;
	setp.eq.s32 	%p99, %r3, 0;
	st.local.u32 	[%rd2+24], %rd391;
	ld.local.u32 	%r764, [%rd27+24];
	ld.local.u32 	%r765, [%rd27+20];
	@%p99 bra 	$L__BB4_99;
	shf.l.wrap.b32 	%r764, %r765, %r764, %r3;
	ld.local.u32 	%r568, [%rd27+16];
	shf.l.wrap.b32 	%r765, %r568, %r765, %r3;
$L__BB4_99:
	setp.lt.s32 	%p100, %r2, 0;
	shr.u32 	%r569, %r764, 30;
	shf.l.wrap.b32 	%r570, %r765, %r764, 2;
	shl.b32 	%r571, %r765, 2;
	shr.u32 	%r572, %r570, 31;
	add.s32 	%r573, %r572, %r569;
	neg.s32 	%r574, %r573;
	selp.b32 	%r766, %r574, %r573, %p100;
	xor.b32  	%r575, %r570, %r2;
	shr.s32 	%r576, %r570, 31;
	xor.b32  	%r577, %r576, %r570;
	xor.b32  	%r578, %r576, %r571;
	cvt.u64.u32 	%rd282, %r577;
	shl.b64 	%rd283, %rd282, 32;
	cvt.u64.u32 	%rd284, %r578;
	or.b64  	%rd285, %rd283, %rd284;
	cvt.rn.f64.s64 	%fd46, %rd285;
	mul.f64 	%fd47, %fd46, 0d3BF921FB54442D19;
	cvt.rn.f32.f64 	%f314, %fd47;
	neg.f32 	%f315, %f314;
	setp.lt.s32 	%p101, %r575, 0;
	selp.f32 	%f447, %f315, %f314, %p101;
$L__BB4_100:
	ld.param.u64 	%rd348, [_Z10to3d_pointPfS__param_1];
	setp.ltu.f32 	%p102, %f45, 0f47CE4780;
	mul.rn.f32 	%f316, %f447, %f447;
	and.b32  	%r579, %r766, 1;
	setp.eq.b32 	%p103, %r579, 1;
	selp.f32 	%f317, 0f3F800000, %f447, %p103;
	fma.rn.f32 	%f318, %f316, %f317, 0f00000000;
	fma.rn.f32 	%f319, %f316, 0f37CBAC00, 0fBAB607ED;
	selp.f32 	%f320, %f319, 0fB94D4153, %p103;
	selp.f32 	%f321, 0f3D2AAABB, 0f3C0885E4, %p103;
	fma.rn.f32 	%f322, %f320, %f316, %f321;
	selp.f32 	%f323, 0fBEFFFFFF, 0fBE2AAAA8, %p103;
	fma.rn.f32 	%f324, %f322, %f316, %f323;
	fma.rn.f32 	%f325, %f324, %f318, %f317;
	and.b32  	%r580, %r766, 2;
	setp.eq.s32 	%p104, %r580, 0;
	mov.f32 	%f326, 0f00000000;
	sub.f32 	%f327, %f326, %f325;
	selp.f32 	%f328, %f325, %f327, %p104;
	mul.f32 	%f329, %f42, %f55;
	mul.f32 	%f330, %f329, %f328;
	cvta.to.global.u64 	%rd286, %rd348;
	shl.b32 	%r581, %r117, 2;
	mul.wide.s32 	%rd287, %r581, 4;
	add.s64 	%rd104, %rd286, %rd287;
	st.global.f32 	[%rd104+4], %f330;
	@%p102 bra 	$L__BB4_108;
	setp.eq.f32 	%p105, %f45, 0f7F800000;
	@%p105 bra 	$L__BB4_107;
	mov.b32 	%r161, %f43;
	mov.b64 	%rd394, 0;
	mov.b32 	%r767, 0;
	mov.u64 	%rd392, __cudart_i2opi_f;
	shl.b32 	%r584, %r161, 8;
	or.b32  	%r585, %r584, -2147483648;
	mov.u64 	%rd393, %rd1;
$L__BB4_103:
	.pragma "nounroll";
	ld.global.nc.u32 	%r583, [%rd392];
	mad.wide.u32 	%rd290, %r583, %r585, %rd394;
	shr.u64 	%rd394, %rd290, 32;
	st.local.u32 	[%rd393], %rd290;
	add.s32 	%r767, %r767, 1;
	add.s64 	%rd393, %rd393, 4;
	add.s64 	%rd392, %rd392, 4;
	setp.ne.s32 	%p106, %r767, 6;
	@%p106 bra 	$L__BB4_103;
	shr.u32 	%r586, %r161, 23;
	st.local.u32 	[%rd1+24], %rd394;
	and.b32  	%r164, %r586, 31;
	and.b32  	%r587, %r586, 224;
	add.s32 	%r588, %r587, -128;
	shr.u32 	%r589, %r588, 5;
	mul.wide.u32 	%rd291, %r589, 4;
	sub.s64 	%rd111, %rd1, %rd291;
	ld.local.u32 	%r768, [%rd111+24];
	ld.local.u32 	%r769, [%rd111+20];
	setp.eq.s32 	%p107, %r164, 0;
	@%p107 bra 	$L__BB4_106;
	shf.l.wrap.b32 	%r768, %r769, %r768, %r164;
	ld.local.u32 	%r590, [%rd111+16];
	shf.l.wrap.b32 	%r769, %r590, %r769, %r164;
$L__BB4_106:
	shr.u32 	%r591, %r768, 30;
	shf.l.wrap.b32 	%r592, %r769, %r768, 2;
	shl.b32 	%r593, %r769, 2;
	shr.u32 	%r594, %r592, 31;
	add.s32 	%r595, %r594, %r591;
	neg.s32 	%r596, %r595;
	setp.lt.s32 	%p108, %r161, 0;
	selp.b32 	%r770, %r596, %r595, %p108;
	xor.b32  	%r597, %r592, %r161;
	shr.s32 	%r598, %r592, 31;
	xor.b32  	%r599, %r598, %r592;
	xor.b32  	%r600, %r598, %r593;
	cvt.u64.u32 	%rd292, %r599;
	shl.b64 	%rd293, %rd292, 32;
	cvt.u64.u32 	%rd294, %r600;
	or.b64  	%rd295, %rd293, %rd294;
	cvt.rn.f64.s64 	%fd48, %rd295;
	mul.f64 	%fd49, %fd48, 0d3BF921FB54442D19;
	cvt.rn.f32.f64 	%f331, %fd49;
	neg.f32 	%f332, %f331;
	setp.lt.s32 	%p109, %r597, 0;
	selp.f32 	%f448, %f332, %f331, %p109;
	bra.uni 	$L__BB4_108;
$L__BB4_107:
	mov.f32 	%f333, 0f00000000;
	mul.rn.f32 	%f448, %f43, %f333;
	mov.b32 	%r770, 0;
$L__BB4_108:
	ld.param.u64 	%rd342, [_Z10to3d_pointPfS__param_0];
	add.s32 	%r602, %r770, 1;
	mul.rn.f32 	%f334, %f448, %f448;
	and.b32  	%r603, %r770, 1;
	setp.eq.b32 	%p110, %r603, 1;
	selp.f32 	%f335, %f448, 0f3F800000, %p110;
	fma.rn.f32 	%f336, %f334, %f335, 0f00000000;
	fma.rn.f32 	%f337, %f334, 0f37CBAC00, 0fBAB607ED;
	selp.f32 	%f338, 0fB94D4153, %f337, %p110;
	selp.f32 	%f339, 0f3C0885E4, 0f3D2AAABB, %p110;
	fma.rn.f32 	%f340, %f338, %f334, %f339;
	selp.f32 	%f341, 0fBE2AAAA8, 0fBEFFFFFF, %p110;
	fma.rn.f32 	%f342, %f340, %f334, %f341;
	fma.rn.f32 	%f343, %f342, %f336, %f335;
	and.b32  	%r604, %r602, 2;
	setp.eq.s32 	%p111, %r604, 0;
	mov.f32 	%f344, 0f00000000;
	sub.f32 	%f345, %f344, %f343;
	selp.f32 	%f346, %f343, %f345, %p111;
	mul.f32 	%f347, %f42, %f346;
	st.global.f32 	[%rd104+8], %f347;
	mov.b32 	%r605, 1065353216;
	st.global.u32 	[%rd104+12], %r605;
	add.s32 	%r606, %r1, 24;
	mov.u32 	%r607, %nctaid.x;
	shl.b32 	%r608, %r607, 8;
	add.s32 	%r173, %r117, %r608;
	cvta.to.global.u64 	%rd296, %rd342;
	mul.wide.s32 	%rd297, %r173, 4;
	add.s64 	%rd298, %rd296, %rd297;
	ld.global.f32 	%f348, [%rd298];
	mul.f32 	%f61, %f348, 0f43000000;
	cvt.rn.f64.u32 	%fd50, %r606;
	add.f64 	%fd51, %fd50, 0d3FE0000000000000;
	div.rn.f64 	%fd52, %fd51, %fd1;
	mul.f64 	%fd53, %fd52, 0d400921FB54442D18;
	cvt.rn.f32.f64 	%f62, %fd53;
	mul.f32 	%f349, %f62, 0f3F22F983;
	cvt.rni.s32.f32 	%r790, %f349;
	cvt.rn.f32.s32 	%f350, %r790;
	fma.rn.f32 	%f351, %f350, 0fBFC90FDA, %f62;
	fma.rn.f32 	%f352, %f350, 0fB3A22168, %f351;
	fma.rn.f32 	%f453, %f350, 0fA7C234C5, %f352;
	abs.f32 	%f64, %f62;
	setp.ltu.f32 	%p112, %f64, 0f47CE4780;
	mov.u32 	%r774, %r790;
	mov.f32 	%f449, %f453;
	@%p112 bra 	$L__BB4_116;
	setp.eq.f32 	%p113, %f64, 0f7F800000;
	@%p113 bra 	$L__BB4_115;
	mov.b32 	%r175, %f62;
	shl.b32 	%r610, %r175, 8;
	or.b32  	%r176, %r610, -2147483648;
	mov.b64 	%rd397, 0;
	mov.b32 	%r771, 0;
	mov.u64 	%rd395, __cudart_i2opi_f;
	mov.u64 	%rd396, %rd5;
$L__BB4_111:
	.pragma "nounroll";
	ld.global.nc.u32 	%r611, [%rd395];
	mad.wide.u32 	%rd301, %r611, %r176, %rd397;
	shr.u64 	%rd397, %rd301, 32;
	st.local.u32 	[%rd396], %rd301;
	add.s32 	%r771, %r771, 1;
	add.s64 	%rd396, %rd396, 4;
	add.s64 	%rd395, %rd395, 4;
	setp.ne.s32 	%p114, %r771, 6;
	@%p114 bra 	$L__BB4_111;
	shr.u32 	%r612, %r175, 23;
	st.local.u32 	[%rd5+24], %rd397;
	and.b32  	%r179, %r612, 31;
	and.b32  	%r613, %r612, 224;
	add.s32 	%r614, %r613, -128;
	shr.u32 	%r615, %r614, 5;
	mul.wide.u32 	%rd302, %r615, 4;
	sub.s64 	%rd118, %rd5, %rd302;
	ld.local.u32 	%r772, [%rd118+24];
	ld.local.u32 	%r773, [%rd118+20];
	setp.eq.s32 	%p115, %r179, 0;
	@%p115 bra 	$L__BB4_114;
	shf.l.wrap.b32 	%r772, %r773, %r772, %r179;
	ld.local.u32 	%r616, [%rd118+16];
	shf.l.wrap.b32 	%r773, %r616, %r773, %r179;
$L__BB4_114:
	shr.u32 	%r617, %r772, 30;
	shf.l.wrap.b32 	%r618, %r773, %r772, 2;
	shl.b32 	%r619, %r773, 2;
	shr.u32 	%r620, %r618, 31;
	add.s32 	%r621, %r620, %r617;
	neg.s32 	%r622, %r621;
	setp.lt.s32 	%p116, %r175, 0;
	selp.b32 	%r774, %r622, %r621, %p116;
	xor.b32  	%r623, %r618, %r175;
	shr.s32 	%r624, %r618, 31;
	xor.b32  	%r625, %r624, %r618;
	xor.b32  	%r626, %r624, %r619;
	cvt.u64.u32 	%rd303, %r625;
	shl.b64 	%rd304, %rd303, 32;
	cvt.u64.u32 	%rd305, %r626;
	or.b64  	%rd306, %rd304, %rd305;
	cvt.rn.f64.s64 	%fd54, %rd306;
	mul.f64 	%fd55, %fd54, 0d3BF921FB54442D19;
	cvt.rn.f32.f64 	%f353, %fd55;
	neg.f32 	%f354, %f353;
	setp.lt.s32 	%p117, %r623, 0;
	selp.f32 	%f449, %f354, %f353, %p117;
	bra.uni 	$L__BB4_116;
$L__BB4_115:
	mov.f32 	%f355, 0f00000000;
	mul.rn.f32 	%f449, %f62, %f355;
	mov.b32 	%r774, 0;
$L__BB4_116:
	shl.b32 	%r628, %r2, 8;
	or.b32  	%r188, %r628, -2147483648;
	mul.rn.f32 	%f356, %f449, %f449;
	and.b32  	%r629, %r774, 1;
	setp.eq.b32 	%p118, %r629, 1;
	selp.f32 	%f357, 0f3F800000, %f449, %p118;
	fma.rn.f32 	%f358, %f356, %f357, 0f00000000;
	fma.rn.f32 	%f359, %f356, 0f37CBAC00, 0fBAB607ED;
	selp.f32 	%f360, %f359, 0fB94D4153, %p118;
	selp.f32 	%f361, 0f3D2AAABB, 0f3C0885E4, %p118;
	fma.rn.f32 	%f362, %f360, %f356, %f361;
	selp.f32 	%f363, 0fBEFFFFFF, 0fBE2AAAA8, %p118;
	fma.rn.f32 	%f364, %f362, %f356, %f363;
	fma.rn.f32 	%f365, %f364, %f358, %f357;
	and.b32  	%r630, %r774, 2;
	setp.eq.s32 	%p119, %r630, 0;
	mov.f32 	%f366, 0f00000000;
	sub.f32 	%f367, %f366, %f365;
	selp.f32 	%f68, %f365, %f367, %p119;
	mov.u32 	%r778, %r786;
	mov.f32 	%f450, %f452;
	@%p1 bra 	$L__BB4_122;
	mov.b64 	%rd400, 0;
	mov.b32 	%r775, 0;
	mov.u64 	%rd398, __cudart_i2opi_f;
	mov.u64 	%rd399, %rd4;
$L__BB4_118:
	.pragma "nounroll";
	ld.global.nc.u32 	%r632, [%rd398];
	mad.wide.u32 	%rd309, %r632, %r188, %rd400;
	shr.u64 	%rd400, %rd309, 32;
	st.local.u32 	[%rd399], %rd309;
	add.s32 	%r775, %r775, 1;
	add.s64 	%rd399, %rd399, 4;
	add.s64 	%rd398, %rd398, 4;
	setp.ne.s32 	%p120, %r775, 6;
	@%p120 bra 	$L__BB4_118;
	setp.eq.s32 	%p121, %r3, 0;
	st.local.u32 	[%rd4+24], %rd400;
	shr.u32 	%r633, %r2, 23;
	and.b32  	%r634, %r633, 224;
	add.s32 	%r635, %r634, -128;
	shr.u32 	%r636, %r635, 5;
	mul.wide.u32 	%rd310, %r636, 4;
	sub.s64 	%rd125, %rd4, %rd310;
	ld.local.u32 	%r776, [%rd125+24];
	ld.local.u32 	%r777, [%rd125+20];
	@%p121 bra 	$L__BB4_121;
	shf.l.wrap.b32 	%r776, %r777, %r776, %r3;
	ld.local.u32 	%r637, [%rd125+16];
	shf.l.wrap.b32 	%r777, %r637, %r777, %r3;
$L__BB4_121:
	setp.lt.s32 	%p122, %r2, 0;
	shr.u32 	%r638, %r776, 30;
	shf.l.wrap.b32 	%r639, %r777, %r776, 2;
	shl.b32 	%r640, %r777, 2;
	shr.u32 	%r641, %r639, 31;
	add.s32 	%r642, %r641, %r638;
	neg.s32 	%r643, %r642;
	selp.b32 	%r778, %r643, %r642, %p122;
	xor.b32  	%r644, %r639, %r2;
	shr.s32 	%r645, %r639, 31;
	xor.b32  	%r646, %r645, %r639;
	xor.b32  	%r647, %r645, %r640;
	cvt.u64.u32 	%rd311, %r646;
	shl.b64 	%rd312, %rd311, 32;
	cvt.u64.u32 	%rd313, %r647;
	or.b64  	%rd314, %rd312, %rd313;
	cvt.rn.f64.s64 	%fd56, %rd314;
	mul.f64 	%fd57, %fd56, 0d3BF921FB54442D19;
	cvt.rn.f32.f64 	%f368, %fd57;
	neg.f32 	%f369, %f368;
	setp.lt.s32 	%p123, %r644, 0;
	selp.f32 	%f450, %f369, %f368, %p123;
$L__BB4_122:
	ld.param.u64 	%rd349, [_Z10to3d_pointPfS__param_1];
	setp.ltu.f32 	%p124, %f64, 0f47CE4780;
	add.s32 	%r648, %r778, 1;
	mul.rn.f32 	%f370, %f450, %f450;
	and.b32  	%r649, %r778, 1;
	setp.eq.b32 	%p125, %r649, 1;
	selp.f32 	%f371, %f450, 0f3F800000, %p125;
	fma.rn.f32 	%f372, %f370, %f371, 0f00000000;
	fma.rn.f32 	%f373, %f370, 0f37CBAC00, 0fBAB607ED;
	selp.f32 	%f374, 0fB94D4153, %f373, %p125;
	selp.f32 	%f375, 0f3C0885E4, 0f3D2AAABB, %p125;
	fma.rn.f32 	%f376, %f374, %f370, %f375;
	selp.f32 	%f377, 0fBE2AAAA8, 0fBEFFFFFF, %p125;
	fma.rn.f32 	%f378, %f376, %f370, %f377;
	fma.rn.f32 	%f379, %f378, %f372, %f371;
	and.b32  	%r650, %r648, 2;
	setp.eq.s32 	%p126, %r650, 0;
	mov.f32 	%f380, 0f00000000;
	sub.f32 	%f381, %f380, %f379;
	selp.f32 	%f382, %f379, %f381, %p126;
	mul.f32 	%f383, %f61, %f68;
	mul.f32 	%f384, %f383, %f382;
	shl.b32 	%r651, %r173, 2;
	cvta.to.global.u64 	%rd315, %rd349;
	mul.wide.s32 	%rd316, %r651, 4;
	add.s64 	%rd126, %rd315, %rd316;
	st.global.f32 	[%rd126], %f384;
	mov.u32 	%r782, %r790;
	mov.f32 	%f451, %f453;
	@%p124 bra 	$L__BB4_130;
	setp.eq.f32 	%p127, %f64, 0f7F800000;
	@%p127 bra 	$L__BB4_129;
	mov.b32 	%r199, %f62;
	shl.b32 	%r653, %r199, 8;
	or.b32  	%r200, %r653, -2147483648;
	mov.b64 	%rd403, 0;
	mov.b32 	%r779, 0;
	mov.u64 	%rd401, __cudart_i2opi_f;
	mov.u64 	%rd402, %rd3;
$L__BB4_125:
	.pragma "nounroll";
	ld.global.nc.u32 	%r654, [%rd401];
	mad.wide.u32 	%rd319, %r654, %r200, %rd403;
	shr.u64 	%rd403, %rd319, 32;
	st.local.u32 	[%rd402], %rd319;
	add.s32 	%r779, %r779, 1;
	add.s64 	%rd402, %rd402, 4;
	add.s64 	%rd401, %rd401, 4;
	setp.ne.s32 	%p128, %r779, 6;
	@%p128 bra 	$L__BB4_125;
	shr.u32 	%r655, %r199, 23;
	st.local.u32 	[%rd3+24], %rd403;
	and.b32  	%r203, %r655, 31;
	and.b32  	%r656, %r655, 224;
	add.s32 	%r657, %r656, -128;
	shr.u32 	%r658, %r657, 5;
	mul.wide.u32 	%rd320, %r658, 4;
	sub.s64 	%rd133, %rd3, %rd320;
	ld.local.u32 	%r780, [%rd133+24];
	ld.local.u32 	%r781, [%rd133+20];
	setp.eq.s32 	%p129, %r203, 0;
	@%p129 bra 	$L__BB4_128;
	shf.l.wrap.b32 	%r780, %r781, %r780, %r203;
	ld.local.u32 	%r659, [%rd133+16];
	shf.l.wrap.b32 	%r781, %r659, %r781, %r203;
$L__BB4_128:
	shr.u32 	%r660, %r780, 30;
	shf.l.wrap.b32 	%r661, %r781, %r780, 2;
	shl.b32 	%r662, %r781, 2;
	shr.u32 	%r663, %r661, 31;
	add.s32 	%r664, %r663, %r660;
	neg.s32 	%r665, %r664;
	setp.lt.s32 	%p130, %r199, 0;
	selp.b32 	%r782, %r665, %r664, %p130;
	xor.b32  	%r666, %r661, %r199;
	shr.s32 	%r667, %r661, 31;
	xor.b32  	%r668, %r667, %r661;
	xor.b32  	%r669, %r667, %r662;
	cvt.u64.u32 	%rd321, %r668;
	shl.b64 	%rd322, %rd321, 32;
	cvt.u64.u32 	%rd323, %r669;
	or.b64  	%rd324, %rd322, %rd323;
	cvt.rn.f64.s64 	%fd58, %rd324;
	mul.f64 	%fd59, %fd58, 0d3BF921FB54442D19;
	cvt.rn.f32.f64 	%f385, %fd59;
	neg.f32 	%f386, %f385;
	setp.lt.s32 	%p131, %r666, 0;
	selp.f32 	%f451, %f386, %f385, %p131;
	bra.uni 	$L__BB4_130;
$L__BB4_129:
	mov.f32 	%f387, 0f00000000;
	mul.rn.f32 	%f451, %f62, %f387;
	mov.b32 	%r782, 0;
$L__BB4_130:
	mul.rn.f32 	%f388, %f451, %f451;
	and.b32  	%r671, %r782, 1;
	setp.eq.b32 	%p132, %r671, 1;
	selp.f32 	%f389, 0f3F800000, %f451, %p132;
	fma.rn.f32 	%f390, %f388, %f389, 0f00000000;
	fma.rn.f32 	%f391, %f388, 0f37CBAC00, 0fBAB607ED;
	selp.f32 	%f392, %f391, 0fB94D4153, %p132;
	selp.f32 	%f393, 0f3D2AAABB, 0f3C0885E4, %p132;
	fma.rn.f32 	%f394, %f392, %f388, %f393;
	selp.f32 	%f395, 0fBEFFFFFF, 0fBE2AAAA8, %p132;
	fma.rn.f32 	%f396, %f394, %f388, %f395;
	fma.rn.f32 	%f397, %f396, %f390, %f389;
	and.b32  	%r672, %r782, 2;
	setp.eq.s32 	%p133, %r672, 0;
	mov.f32 	%f398, 0f00000000;
	sub.f32 	%f399, %f398, %f397;
	selp.f32 	%f74, %f397, %f399, %p133;
	@%p1 bra 	$L__BB4_136;
	mov.b64 	%rd406, 0;
	mov.b32 	%r783, 0;
	mov.u64 	%rd404, __cudart_i2opi_f;
	mov.u64 	%rd405, %rd2;
$L__BB4_132:
	.pragma "nounroll";
	ld.global.nc.u32 	%r674, [%rd404];
	mad.wide.u32 	%rd327, %r674, %r188, %rd406;
	shr.u64 	%rd406, %rd327, 32;
	st.local.u32 	[%rd405], %rd327;
	add.s32 	%r783, %r783, 1;
	add.s64 	%rd405, %rd405, 4;
	add.s64 	%rd404, %rd404, 4;
	setp.ne.s32 	%p134, %r783, 6;
	@%p134 bra 	$L__BB4_132;
	setp.eq.s32 	%p135, %r3, 0;
	st.local.u32 	[%rd2+24], %rd406;
	ld.local.u32 	%r784, [%rd27+24];
	ld.local.u32 	%r785, [%rd27+20];
	@%p135 bra 	$L__BB4_135;
	shf.l.wrap.b32 	%r784, %r785, %r784, %r3;
	ld.local.u32 	%r675, [%rd27+16];
	shf.l.wrap.b32 	%r785, %r675, %r785, %r3;
$L__BB4_135:
	setp.lt.s32 	%p136, %r2, 0;
	shr.u32 	%r676, %r784, 30;
	shf.l.wrap.b32 	%r677, %r785, %r784, 2;
	shl.b32 	%r678, %r785, 2;
	shr.u32 	%r679, %r677, 31;
	add.s32 	%r680, %r679, %r676;
	neg.s32 	%r681, %r680;
	selp.b32 	%r786, %r681, %r680, %p136;
	xor.b32  	%r682, %r677, %r2;
	shr.s32 	%r683, %r677, 31;
	xor.b32  	%r684, %r683, %r677;
	xor.b32  	%r685, %r683, %r678;
	cvt.u64.u32 	%rd328, %r684;
	shl.b64 	%rd329, %rd328, 32;
	cvt.u64.u32 	%rd330, %r685;
	or.b64  	%rd331, %rd329, %rd330;
	cvt.rn.f64.s64 	%fd60, %rd331;
	mul.f64 	%fd61, %fd60, 0d3BF921FB54442D19;
	cvt.rn.f32.f64 	%f400, %fd61;
	neg.f32 	%f401, %f400;
	setp.lt.s32 	%p137, %r682, 0;
	selp.f32 	%f452, %f401, %f400, %p137;
$L__BB4_136:
	setp.ltu.f32 	%p138, %f64, 0f47CE4780;
	mul.rn.f32 	%f402, %f452, %f452;
	and.b32  	%r686, %r786, 1;
	setp.eq.b32 	%p139, %r686, 1;
	selp.f32 	%f403, 0f3F800000, %f452, %p139;
	fma.rn.f32 	%f404, %f402, %f403, 0f00000000;
	fma.rn.f32 	%f405, %f402, 0f37CBAC00, 0fBAB607ED;
	selp.f32 	%f406, %f405, 0fB94D4153, %p139;
	selp.f32 	%f407, 0f3D2AAABB, 0f3C0885E4, %p139;
	fma.rn.f32 	%f408, %f406, %f402, %f407;
	selp.f32 	%f409, 0fBEFFFFFF, 0fBE2AAAA8, %p139;
	fma.rn.f32 	%f410, %f408, %f402, %f409;
	fma.rn.f32 	%f411, %f410, %f404, %f403;
	and.b32  	%r687, %r786, 2;
	setp.eq.s32 	%p140, %r687, 0;
	mov.f32 	%f412, 0f00000000;
	sub.f32 	%f413, %f412, %f411;
	selp.f32 	%f414, %f411, %f413, %p140;
	mul.f32 	%f415, %f61, %f74;
	mul.f32 	%f416, %f415, %f414;
	st.global.f32 	[%rd126+4], %f416;
	@%p138 bra 	$L__BB4_144;
	setp.eq.f32 	%p141, %f64, 0f7F800000;
	@%p141 bra 	$L__BB4_143;
	mov.b32 	%r222, %f62;
	shl.b32 	%r689, %r222, 8;
	or.b32  	%r223, %r689, -2147483648;
	mov.b64 	%rd409, 0;
	mov.b32 	%r787, 0;
	mov.u64 	%rd407, __cudart_i2opi_f;
	mov.u64 	%rd408, %rd1;
$L__BB4_139:
	.pragma "nounroll";
	ld.global.nc.u32 	%r690, [%rd407];
	mad.wide.u32 	%rd334, %r690, %r223, %rd409;
	shr.u64 	%rd409, %rd334, 32;
	st.local.u32 	[%rd408], %rd334;
	add.s32 	%r787, %r787, 1;
	add.s64 	%rd408, %rd408, 4;
	add.s64 	%rd407, %rd407, 4;
	setp.ne.s32 	%p142, %r787, 6;
	@%p142 bra 	$L__BB4_139;
	shr.u32 	%r691, %r222, 23;
	st.local.u32 	[%rd1+24], %rd409;
	and.b32  	%r226, %r691, 31;
	and.b32  	%r692, %r691, 224;
	add.s32 	%r693, %r692, -128;
	shr.u32 	%r694, %r693, 5;
	mul.wide.u32 	%rd335, %r694, 4;
	sub.s64 	%rd146, %rd1, %rd335;
	ld.local.u32 	%r788, [%rd146+24];
	ld.local.u32 	%r789, [%rd146+20];
	setp.eq.s32 	%p143, %r226, 0;
	@%p143 bra 	$L__BB4_142;
	shf.l.wrap.b32 	%r788, %r789, %r788, %r226;
	ld.local.u32 	%r695, [%rd146+16];
	shf.l.wrap.b32 	%r789, %r695, %r789, %r226;
$L__BB4_142:
	shr.u32 	%r696, %r788, 30;
	shf.l.wrap.b32 	%r697, %r789, %r788, 2;
	shl.b32 	%r698, %r789, 2;
	shr.u32 	%r699, %r697, 31;
	add.s32 	%r700, %r699, %r696;
	neg.s32 	%r701, %r700;
	setp.lt.s32 	%p144, %r222, 0;
	selp.b32 	%r790, %r701, %r700, %p144;
	xor.b32  	%r702, %r697, %r222;
	shr.s32 	%r703, %r697, 31;
	xor.b32  	%r704, %r703, %r697;
	xor.b32  	%r705, %r703, %r698;
	cvt.u64.u32 	%rd336, %r704;
	shl.b64 	%rd337, %rd336, 32;
	cvt.u64.u32 	%rd338, %r705;
	or.b64  	%rd339, %rd337, %rd338;
	cvt.rn.f64.s64 	%fd62, %rd339;
	mul.f64 	%fd63, %fd62, 0d3BF921FB54442D19;
	cvt.rn.f32.f64 	%f417, %fd63;
	neg.f32 	%f418, %f417;
	setp.lt.s32 	%p145, %r702, 0;
	selp.f32 	%f453, %f418, %f417, %p145;
	bra.uni 	$L__BB4_144;
$L__BB4_143:
	mov.f32 	%f419, 0f00000000;
	mul.rn.f32 	%f453, %f62, %f419;
	mov.b32 	%r790, 0;
$L__BB4_144:
	add.s32 	%r707, %r790, 1;
	mul.rn.f32 	%f420, %f453, %f453;
	and.b32  	%r708, %r790, 1;
	setp.eq.b32 	%p146, %r708, 1;
	selp.f32 	%f421, %f453, 0f3F800000, %p146;
	fma.rn.f32 	%f422, %f420, %f421, 0f00000000;
	fma.rn.f32 	%f423, %f420, 0f37CBAC00, 0fBAB607ED;
	selp.f32 	%f424, 0fB94D4153, %f423, %p146;
	selp.f32 	%f425, 0f3C0885E4, 0f3D2AAABB, %p146;
	fma.rn.f32 	%f426, %f424, %f420, %f425;
	selp.f32 	%f427, 0fBE2AAAA8, 0fBEFFFFFF, %p146;
	fma.rn.f32 	%f428, %f426, %f420, %f427;
	fma.rn.f32 	%f429, %f428, %f422, %f421;
	and.b32  	%r709, %r707, 2;
	setp.eq.s32 	%p147, %r709, 0;
	mov.f32 	%f430, 0f00000000;
	sub.f32 	%f431, %f430, %f429;
	selp.f32 	%f432, %f429, %f431, %p147;
	mul.f32 	%f433, %f61, %f432;
	st.global.f32 	[%rd126+8], %f433;
	mov.b32 	%r710, 1065353216;
	st.global.u32 	[%rd126+12], %r710;
	ret;

}
	// .globl	_Z9transformPfS_S_
.visible .entry _Z9transformPfS_S_(
	.param .u64 .ptr .align 1 _Z9transformPfS_S__param_0,
	.param .u64 .ptr .align 1 _Z9transformPfS_S__param_1,
	.param .u64 .ptr .align 1 _Z9transformPfS_S__param_2
)
{
	.reg .b32 	%r<26>;
	.reg .b32 	%f<145>;
	.reg .b64 	%rd<23>;

	ld.param.u64 	%rd1, [_Z9transformPfS_S__param_0];
	ld.param.u64 	%rd2, [_Z9transformPfS_S__param_1];
	ld.param.u64 	%rd3, [_Z9transformPfS_S__param_2];
	cvta.to.global.u64 	%rd4, %rd1;
	cvta.to.global.u64 	%rd5, %rd3;
	cvta.to.global.u64 	%rd6, %rd2;
	mov.u32 	%r1, %ctaid.x;
	shl.b32 	%r2, %r1, 5;
	mov.u32 	%r3, %tid.x;
	add.s32 	%r4, %r2, %r3;
	mov.u32 	%r5, %ctaid.y;
	shl.b32 	%r6, %r5, 5;
	mov.u32 	%r7, %tid.y;
	add.s32 	%r8, %r6, %r7;
	mov.u32 	%r9, %nctaid.x;
	mul.lo.s32 	%r10, %r9, %r8;
	shl.b32 	%r11, %r10, 5;
	add.s32 	%r12, %r4, %r11;
	shl.b32 	%r13, %r12, 2;
	mul.wide.s32 	%rd7, %r13, 4;
	add.s64 	%rd8, %rd6, %rd7;
	mul.lo.s32 	%r14, %r12, 3;
	ld.global.f32 	%f1, [%rd8];
	ld.global.f32 	%f2, [%rd5];
	ld.global.f32 	%f3, [%rd8+4];
	ld.global.f32 	%f4, [%rd5+4];
	mul.f32 	%f5, %f3, %f4;
	fma.rn.f32 	%f6, %f1, %f2, %f5;
	ld.global.f32 	%f7, [%rd8+8];
	ld.global.f32 	%f8, [%rd5+8];
	fma.rn.f32 	%f9, %f7, %f8, %f6;
	ld.global.f32 	%f10, [%rd8+12];
	ld.global.f32 	%f11, [%rd5+12];
	fma.rn.f32 	%f12, %f10, %f11, %f9;
	mul.wide.s32 	%rd9, %r14, 4;
	add.s64 	%rd10, %rd4, %rd9;
	st.global.f32 	[%rd10], %f12;
	ld.global.f32 	%f13, [%rd8];
	ld.global.f32 	%f14, [%rd5+16];
	ld.global.f32 	%f15, [%rd8+4];
	ld.global.f32 	%f16, [%rd5+20];
	mul.f32 	%f17, %f15, %f16;
	fma.rn.f32 	%f18, %f13, %f14, %f17;
	ld.global.f32 	%f19, [%rd8+8];
	ld.global.f32 	%f20, [%rd5+24];
	fma.rn.f32 	%f21, %f19, %f20, %f18;
	ld.global.f32 	%f22, [%rd8+12];
	ld.global.f32 	%f23, [%rd5+28];
	fma.rn.f32 	%f24, %f22, %f23, %f21;
	st.global.f32 	[%rd10+4], %f24;
	ld.global.f32 	%f25, [%rd8];
	ld.global.f32 	%f26, [%rd5+32];
	ld.global.f32 	%f27, [%rd8+4];
	ld.global.f32 	%f28, [%rd5+36];
	mul.f32 	%f29, %f27, %f28;
	fma.rn.f32 	%f30, %f25, %f26, %f29;
	ld.global.f32 	%f31, [%rd8+8];
	ld.global.f32 	%f32, [%rd5+40];
	fma.rn.f32 	%f33, %f31, %f32, %f30;
	ld.global.f32 	%f34, [%rd8+12];
	ld.global.f32 	%f35, [%rd5+44];
	fma.rn.f32 	%f36, %f34, %f35, %f33;
	st.global.f32 	[%rd10+8], %f36;
	shl.b32 	%r15, %r9, 8;
	add.s32 	%r16, %r12, %r15;
	shl.b32 	%r17, %r16, 2;
	mul.wide.s32 	%rd11, %r17, 4;
	add.s64 	%rd12, %rd6, %rd11;
	mul.lo.s32 	%r18, %r16, 3;
	ld.global.f32 	%f37, [%rd12];
	ld.global.f32 	%f38, [%rd5];
	ld.global.f32 	%f39, [%rd12+4];
	ld.global.f32 	%f40, [%rd5+4];
	mul.f32 	%f41, %f39, %f40;
	fma.rn.f32 	%f42, %f37, %f38, %f41;
	ld.global.f32 	%f43, [%rd12+8];
	ld.global.f32 	%f44, [%rd5+8];
	fma.rn.f32 	%f45, %f43, %f44, %f42;
	ld.global.f32 	%f46, [%rd12+12];
	ld.global.f32 	%f47, [%rd5+12];
	fma.rn.f32 	%f48, %f46, %f47, %f45;
	mul.wide.s32 	%rd13, %r18, 4;
	add.s64 	%rd14, %rd4, %rd13;
	st.global.f32 	[%rd14], %f48;
	ld.global.f32 	%f49, [%rd12];
	ld.global.f32 	%f50, [%rd5+16];
	ld.global.f32 	%f51, [%rd12+4];
	ld.global.f32 	%f52, [%rd5+20];
	mul.f32 	%f53, %f51, %f52;
	fma.rn.f32 	%f54, %f49, %f50, %f53;
	ld.global.f32 	%f55, [%rd12+8];
	ld.global.f32 	%f56, [%rd5+24];
	fma.rn.f32 	%f57, %f55, %f56, %f54;
	ld.global.f32 	%f58, [%rd12+12];
	ld.global.f32 	%f59, [%rd5+28];
	fma.rn.f32 	%f60, %f58, %f59, %f57;
	st.global.f32 	[%rd14+4], %f60;
	ld.global.f32 	%f61, [%rd12];
	ld.global.f32 	%f62, [%rd5+32];
	ld.global.f32 	%f63, [%rd12+4];
	ld.global.f32 	%f64, [%rd5+36];
	mul.f32 	%f65, %f63, %f64;
	fma.rn.f32 	%f66, %f61, %f62, %f65;
	ld.global.f32 	%f67, [%rd12+8];
	ld.global.f32 	%f68, [%rd5+40];
	fma.rn.f32 	%f69, %f67, %f68, %f66;
	ld.global.f32 	%f70, [%rd12+12];
	ld.global.f32 	%f71, [%rd5+44];
	fma.rn.f32 	%f72, %f70, %f71, %f69;
	st.global.f32 	[%rd14+8], %f72;
	shl.b32 	%r19, %r9, 9;
	add.s32 	%r20, %r12, %r19;
	shl.b32 	%r21, %r20, 2;
	mul.wide.s32 	%rd15, %r21, 4;
	add.s64 	%rd16, %rd6, %rd15;
	mul.lo.s32 	%r22, %r20, 3;
	ld.global.f32 	%f73, [%rd16];
	ld.global.f32 	%f74, [%rd5];
	ld.global.f32 	%f75, [%rd16+4];
	ld.global.f32 	%f76, [%rd5+4];
	mul.f32 	%f77, %f75, %f76;
	fma.rn.f32 	%f78, %f73, %f74, %f77;
	ld.global.f32 	%f79, [%rd16+8];
	ld.global.f32 	%f80, [%rd5+8];
	fma.rn.f32 	%f81, %f79, %f80, %f78;
	ld.global.f32 	%f82, [%rd16+12];
	ld.global.f32 	%f83, [%rd5+12];
	fma.rn.f32 	%f84, %f82, %f83, %f81;
	mul.wide.s32 	%rd17, %r22, 4;
	add.s64 	%rd18, %rd4, %rd17;
	st.global.f32 	[%rd18], %f84;
	ld.global.f32 	%f85, [%rd16];
	ld.global.f32 	%f86, [%rd5+16];
	ld.global.f32 	%f87, [%rd16+4];
	ld.global.f32 	%f88, [%rd5+20];
	mul.f32 	%f89, %f87, %f88;
	fma.rn.f32 	%f90, %f85, %f86, %f89;
	ld.global.f32 	%f91, [%rd16+8];
	ld.global.f32 	%f92, [%rd5+24];
	fma.rn.f32 	%f93, %f91, %f92, %f90;
	ld.global.f32 	%f94, [%rd16+12];
	ld.global.f32 	%f95, [%rd5+28];
	fma.rn.f32 	%f96, %f94, %f95, %f93;
	st.global.f32 	[%rd18+4], %f96;
	ld.global.f32 	%f97, [%rd16];
	ld.global.f32 	%f98, [%rd5+32];
	ld.global.f32 	%f99, [%rd16+4];
	ld.global.f32 	%f100, [%rd5+36];
	mul.f32 	%f101, %f99, %f100;
	fma.rn.f32 	%f102, %f97, %f98, %f101;
	ld.global.f32 	%f103, [%rd16+8];
	ld.global.f32 	%f104, [%rd5+40];
	fma.rn.f32 	%f105, %f103, %f104, %f102;
	ld.global.f32 	%f106, [%rd16+12];
	ld.global.f32 	%f107, [%rd5+44];
	fma.rn.f32 	%f108, %f106, %f107, %f105;
	st.global.f32 	[%rd18+8], %f108;
	add.s32 	%r23, %r20, %r15;
	shl.b32 	%r24, %r23, 2;
	mul.wide.s32 	%rd19, %r24, 4;
	add.s64 	%rd20, %rd6, %rd19;
	mul.lo.s32 	%r25, %r23, 3;
	ld.global.f32 	%f109, [%rd20];
	ld.global.f32 	%f110, [%rd5];
	ld.global.f32 	%f111, [%rd20+4];
	ld.global.f32 	%f112, [%rd5+4];
	mul.f32 	%f113, %f111, %f112;
	fma.rn.f32 	%f114, %f109, %f110, %f113;
	ld.global.f32 	%f115, [%rd20+8];
	ld.global.f32 	%f116, [%rd5+8];
	fma.rn.f32 	%f117, %f115, %f116, %f114;
	ld.global.f32 	%f118, [%rd20+12];
	ld.global.f32 	%f119, [%rd5+12];
	fma.rn.f32 	%f120, %f118, %f119, %f117;
	mul.wide.s32 	%rd21, %r25, 4;
	add.s64 	%rd22, %rd4, %rd21;
	st.global.f32 	[%rd22], %f120;
	ld.global.f32 	%f121, [%rd20];
	ld.global.f32 	%f122, [%rd5+16];
	ld.global.f32 	%f123, [%rd20+4];
	ld.global.f32 	%f124, [%rd5+20];
	mul.f32 	%f125, %f123, %f124;
	fma.rn.f32 	%f126, %f121, %f122, %f125;
	ld.global.f32 	%f127, [%rd20+8];
	ld.global.f32 	%f128, [%rd5+24];
	fma.rn.f32 	%f129, %f127, %f128, %f126;
	ld.global.f32 	%f130, [%rd20+12];
	ld.global.f32 	%f131, [%rd5+28];
	fma.rn.f32 	%f132, %f130, %f131, %f129;
	st.global.f32 	[%rd22+4], %f132;
	ld.global.f32 	%f133, [%rd20];
	ld.global.f32 	%f134, [%rd5+32];
	ld.global.f32 	%f135, [%rd20+4];
	ld.global.f32 	%f136, [%rd5+36];
	mul.f32 	%f137, %f135, %f136;
	fma.rn.f32 	%f138, %f133, %f134, %f137;
	ld.global.f32 	%f139, [%rd20+8];
	ld.global.f32 	%f140, [%rd5+40];
	fma.rn.f32 	%f141, %f139, %f140, %f138;
	ld.global.f32 	%f142, [%rd20+12];
	ld.global.f32 	%f143, [%rd5+44];
	fma.rn.f32 	%f144, %f142, %f143, %f141;
	st.global.f32 	[%rd22+8], %f144;
	ret;

}
	// .globl	_Z11transform2dPfS_
.visible .entry _Z11transform2dPfS_(
	.param .u64 .ptr .align 1 _Z11transform2dPfS__param_0,
	.param .u64 .ptr .align 1 _Z11transform2dPfS__param_1
)
{
	.reg .pred 	%p<12>;
	.reg .b32 	%r<24>;
	.reg .b32 	%f<69>;
	.reg .b64 	%rd<8>;

	ld.param.u64 	%rd3, [_Z11transform2dPfS__param_0];
	ld.param.u64 	%rd4, [_Z11transform2dPfS__param_1];
	cvta.to.global.u64 	%rd1, %rd4;
	cvta.to.global.u64 	%rd2, %rd3;
	mov.u32 	%r8, %ctaid.x;
	shl.b32 	%r9, %r8, 5;
	mov.u32 	%r10, %tid.x;
	mov.u32 	%r11, %ctaid.y;
	shl.b32 	%r12, %r11, 5;
	mov.u32 	%r13, %tid.y;
	add.s32 	%r14, %r12, %r13;
	mov.u32 	%r15, %nctaid.x;
	mul.lo.s32 	%r16, %r15, %r14;
	shl.b32 	%r17, %r16, 5;
	add.s32 	%r18, %r10, %r17;
	add.s32 	%r19, %r18, %r9;
	mul.lo.s32 	%r22, %r19, 3;
	mul.lo.s32 	%r2, %r15, 768;
	mov.b32 	%r23, 0;
$L__BB6_1:
	mul.wide.s32 	%rd5, %r22, 4;
	add.s64 	%rd6, %rd2, %rd5;
	ld.global.f32 	%f1, [%rd6];
	ld.global.f32 	%f2, [%rd6+4];
	ld.global.f32 	%f3, [%rd6+8];
	mul.f32 	%f4, %f2, %f2;
	fma.rn.f32 	%f5, %f1, %f1, %f4;
	fma.rn.f32 	%f6, %f3, %f3, %f5;
	sqrt.rn.f32 	%f7, %f6;
	add.s64 	%rd7, %rd1, %rd5;
	st.global.f32 	[%rd7], %f7;
	abs.f32 	%f8, %f1;
	abs.f32 	%f9, %f2;
	setp.gt.f32 	%p1, %f9, %f8;
	selp.f32 	%f10, %f9, %f8, %p1;
	selp.f32 	%f11, %f8, %f9, %p1;
	div.rn.f32 	%f12, %f11, %f10;
	mul.f32 	%f13, %f12, %f12;
	fma.rn.f32 	%f14, %f13, 0f3B33710B, 0fBC807748;
	fma.rn.f32 	%f15, %f14, %f13, 0f3D2CDAB2;
	fma.rn.f32 	%f16, %f15, %f13, 0fBD992D10;
	fma.rn.f32 	%f17, %f16, %f13, 0f3DD9EA6C;
	fma.rn.f32 	%f18, %f17, %f13, 0fBE117CB1;
	fma.rn.f32 	%f19, %f18, %f13, 0f3E4CBCE0;
	fma.rn.f32 	%f20, %f19, %f13, 0fBEAAAA7D;
	mul.f32 	%f21, %f13, %f20;
	fma.rn.f32 	%f22, %f21, %f12, %f12;
	neg.f32 	%f23, %f22;
	fma.rn.f32 	%f24, 0f3F6EE581, 0f3FD774EB, %f23;
	selp.f32 	%f25, %f24, %f22, %p1;
	selp.f32 	%f26, 0f3F6EE581, 0f3FEEE581, %p1;
	selp.f32 	%f27, %f22, %f23, %p1;
	mov.b32 	%r20, %f1;
	fma.rn.f32 	%f28, %f26, 0f3FD774EB, %f27;
	setp.lt.s32 	%p2, %r20, 0;
	selp.f32 	%f29, %f28, %f25, %p2;
	add.f32 	%f30, %f8, %f9;
	setp.eq.f32 	%p3, %f10, 0f00000000;
	selp.f32 	%f31, 0f40490FDB, 0f00000000, %p2;
	setp.eq.f32 	%p4, %f8, %f9;
	selp.f32 	%f32, 0f4016CBE4, 0f3F490FDB, %p2;
	selp.f32 	%f33, %f32, %f29, %p4;
	selp.f32 	%f34, %f31, %f33, %p3;
	abs.f32 	%f35, %f30;
	setp.nan.f32 	%p5, %f35, %f35;
	copysign.f32 	%f36, %f2, %f34;
	selp.f32 	%f37, %f30, %f36, %p5;
	st.global.f32 	[%rd7+4], %f37;
	sqrt.rn.f32 	%f38, %f5;
	abs.f32 	%f39, %f3;
	abs.f32 	%f40, %f38;
	setp.gt.f32 	%p6, %f40, %f39;
	selp.f32 	%f41, %f40, %f39, %p6;
	selp.f32 	%f42, %f39, %f40, %p6;
	div.rn.f32 	%f43, %f42, %f41;
	mul.f32 	%f44, %f43, %f43;
	fma.rn.f32 	%f45, %f44, 0f3B33710B, 0fBC807748;
	fma.rn.f32 	%f46, %f45, %f44, 0f3D2CDAB2;
	fma.rn.f32 	%f47, %f46, %f44, 0fBD992D10;
	fma.rn.f32 	%f48, %f47, %f44, 0f3DD9EA6C;
	fma.rn.f32 	%f49, %f48, %f44, 0fBE117CB1;
	fma.rn.f32 	%f50, %f49, %f44, 0f3E4CBCE0;
	fma.rn.f32 	%f51, %f50, %f44, 0fBEAAAA7D;
	mul.f32 	%f52, %f44, %f51;
	fma.rn.f32 	%f53, %f52, %f43, %f43;
	neg.f32 	%f54, %f53;
	fma.rn.f32 	%f55, 0f3F6EE581, 0f3FD774EB, %f54;
	selp.f32 	%f56, %f55, %f53, %p6;
	selp.f32 	%f57, 0f3F6EE581, 0f3FEEE581, %p6;
	selp.f32 	%f58, %f53, %f54, %p6;
	mov.b32 	%r21, %f3;
	fma.rn.f32 	%f59, %f57, 0f3FD774EB, %f58;
	setp.lt.s32 	%p7, %r21, 0;
	selp.f32 	%f60, %f59, %f56, %p7;
	add.f32 	%f61, %f39, %f40;
	setp.eq.f32 	%p8, %f41, 0f00000000;
	selp.f32 	%f62, 0f40490FDB, 0f00000000, %p7;
	setp.eq.f32 	%p9, %f39, %f40;
	selp.f32 	%f63, 0f4016CBE4, 0f3F490FDB, %p7;
	selp.f32 	%f64, %f63, %f60, %p9;
	selp.f32 	%f65, %f62, %f64, %p8;
	abs.f32 	%f66, %f61;
	setp.nan.f32 	%p10, %f66, %f66;
	copysign.f32 	%f67, %f38, %f65;
	selp.f32 	%f68, %f61, %f67, %p10;
	st.global.f32 	[%rd7+8], %f68;
	add.s32 	%r5, %r23, 8;
	add.s32 	%r22, %r22, %r2;
	setp.lt.u32 	%p11, %r23, 24;
	mov.u32 	%r23, %r5;
	@%p11 bra 	$L__BB6_1;
	ret;

}
	// .globl	_Z12render_depthPfPj
.visible .entry _Z12render_depthPfPj(
	.param .u64 .ptr .align 1 _Z12render_depthPfPj_param_0,
	.param .u64 .ptr .align 1 _Z12render_depthPfPj_param_1
)
{
	.reg .b32 	%r<42>;
	.reg .b32 	%f<17>;
	.reg .b64 	%rd<21>;
	.reg .b64 	%fd<56>;

	ld.param.u64 	%rd1, [_Z12render_depthPfPj_param_0];
	ld.param.u64 	%rd2, [_Z12render_depthPfPj_param_1];
	mov.u32 	%r1, %ctaid.x;
	shl.b32 	%r2, %r1, 5;
	mov.u32 	%r3, %tid.x;
	add.s32 	%r4, %r2, %r3;
	mov.u32 	%r5, %ctaid.y;
	shl.b32 	%r6, %r5, 5;
	mov.u32 	%r7, %tid.y;
	add.s32 	%r8, %r6, %r7;
	mov.u32 	%r9, %nctaid.x;
	shl.b32 	%r10, %r9, 5;
	shr.s32 	%r11, %r10, 1;
	cvt.rn.f64.s32 	%fd1, %r11;
	cvt.rn.f64.s32 	%fd2, %r10;
	cvta.to.global.u64 	%rd3, %rd1;
	cvta.to.global.u64 	%rd4, %rd2;
	mad.lo.s32 	%r12, %r8, %r10, %r4;
	mul.lo.s32 	%r13, %r12, 3;
	mul.wide.s32 	%rd5, %r13, 4;
	add.s64 	%rd6, %rd3, %rd5;
	ld.global.f32 	%f1, [%rd6+4];
	cvt.f64.f32 	%fd3, %f1;
	add.f64 	%fd4, %fd3, 0d400921FB54442D18;
	div.rn.f64 	%fd5, %fd4, 0d401921FB54442D18;
	fma.rn.f64 	%fd6, %fd5, %fd2, 0dBFE0000000000000;
	mov.f64 	%fd7, 0d3FE0000000000000;
	copysign.f64 	%fd8, %fd6, %fd7;
	add.rz.f64 	%fd9, %fd6, %fd8;
	cvt.rzi.f64.f64 	%fd10, %fd9;
	cvt.rzi.s32.f64 	%r14, %fd10;
	ld.global.f32 	%f2, [%rd6+8];
	cvt.f64.f32 	%fd11, %f2;
	div.rn.f64 	%fd12, %fd11, 0d400921FB54442D18;
	fma.rn.f64 	%fd13, %fd12, %fd1, 0dBFE0000000000000;
	copysign.f64 	%fd14, %fd13, %fd7;
	add.rz.f64 	%fd15, %fd13, %fd14;
	cvt.rzi.f64.f64 	%fd16, %fd15;
	cvt.rzi.s32.f64 	%r15, %fd16;
	ld.global.f32 	%f3, [%rd6];
	mul.f32 	%f4, %f3, 0f42C80000;
	cvt.rzi.s32.f32 	%r16, %f4;
	mad.lo.s32 	%r17, %r15, %r10, %r14;
	mul.wide.s32 	%rd7, %r17, 4;
	add.s64 	%rd8, %rd4, %rd7;
	atom.global.min.u32 	%r18, [%rd8], %r16;
	shl.b32 	%r19, %r9, 8;
	add.s32 	%r20, %r12, %r19;
	mul.lo.s32 	%r21, %r20, 3;
	mul.wide.s32 	%rd9, %r21, 4;
	add.s64 	%rd10, %rd3, %rd9;
	ld.global.f32 	%f5, [%rd10+4];
	cvt.f64.f32 	%fd17, %f5;
	add.f64 	%fd18, %fd17, 0d400921FB54442D18;
	div.rn.f64 	%fd19, %fd18, 0d401921FB54442D18;
	fma.rn.f64 	%fd20, %fd19, %fd2, 0dBFE0000000000000;
	copysign.f64 	%fd21, %fd20, %fd7;
	add.rz.f64 	%fd22, %fd20, %fd21;
	cvt.rzi.f64.f64 	%fd23, %fd22;
	cvt.rzi.s32.f64 	%r22, %fd23;
	ld.global.f32 	%f6, [%rd10+8];
	cvt.f64.f32 	%fd24, %f6;
	div.rn.f64 	%fd25, %fd24, 0d400921FB54442D18;
	fma.rn.f64 	%fd26, %fd25, %fd1, 0dBFE0000000000000;
	copysign.f64 	%fd27, %fd26, %fd7;
	add.rz.f64 	%fd28, %fd26, %fd27;
	cvt.rzi.f64.f64 	%fd29, %fd28;
	cvt.rzi.s32.f64 	%r23, %fd29;
	ld.global.f32 	%f7, [%rd10];
	mul.f32 	%f8, %f7, 0f42C80000;
	cvt.rzi.s32.f32 	%r24, %f8;
	mad.lo.s32 	%r25, %r23, %r10, %r22;
	mul.wide.s32 	%rd11, %r25, 4;
	add.s64 	%rd12, %rd4, %rd11;
	atom.global.min.u32 	%r26, [%rd12], %r24;
	shl.b32 	%r27, %r9, 9;
	add.s32 	%r28, %r12, %r27;
	mul.lo.s32 	%r29, %r28, 3;
	mul.wide.s32 	%rd13, %r29, 4;
	add.s64 	%rd14, %rd3, %rd13;
	ld.global.f32 	%f9, [%rd14+4];
	cvt.f64.f32 	%fd30, %f9;
	add.f64 	%fd31, %fd30, 0d400921FB54442D18;
	div.rn.f64 	%fd32, %fd31, 0d401921FB54442D18;
	fma.rn.f64 	%fd33, %fd32, %fd2, 0dBFE0000000000000;
	copysign.f64 	%fd34, %fd33, %fd7;
	add.rz.f64 	%fd35, %fd33, %fd34;
	cvt.rzi.f64.f64 	%fd36, %fd35;
	cvt.rzi.s32.f64 	%r30, %fd36;
	ld.global.f32 	%f10, [%rd14+8];
	cvt.f64.f32 	%fd37, %f10;
	div.rn.f64 	%fd38, %fd37, 0d400921FB54442D18;
	fma.rn.f64 	%fd39, %fd38, %fd1, 0dBFE0000000000000;
	copysign.f64 	%fd40, %fd39, %fd7;
	add.rz.f64 	%fd41, %fd39, %fd40;
	cvt.rzi.f64.f64 	%fd42, %fd41;
	cvt.rzi.s32.f64 	%r31, %fd42;
	ld.global.f32 	%f11, [%rd14];
	mul.f32 	%f12, %f11, 0f42C80000;
	cvt.rzi.s32.f32 	%r32, %f12;
	mad.lo.s32 	%r33, %r31, %r10, %r30;
	mul.wide.s32 	%rd15, %r33, 4;
	add.s64 	%rd16, %rd4, %rd15;
	atom.global.min.u32 	%r34, [%rd16], %r32;
	add.s32 	%r35, %r28, %r19;
	mul.lo.s32 	%r36, %r35, 3;
	mul.wide.s32 	%rd17, %r36, 4;
	add.s64 	%rd18, %rd3, %rd17;
	ld.global.f32 	%f13, [%rd18+4];
	cvt.f64.f32 	%fd43, %f13;
	add.f64 	%fd44, %fd43, 0d400921FB54442D18;
	div.rn.f64 	%fd45, %fd44, 0d401921FB54442D18;
	fma.rn.f64 	%fd46, %fd45, %fd2, 0dBFE0000000000000;
	copysign.f64 	%fd47, %fd46, %fd7;
	add.rz.f64 	%fd48, %fd46, %fd47;
	cvt.rzi.f64.f64 	%fd49, %fd48;
	cvt.rzi.s32.f64 	%r37, %fd49;
	ld.global.f32 	%f14, [%rd18+8];
	cvt.f64.f32 	%fd50, %f14;
	div.rn.f64 	%fd51, %fd50, 0d400921FB54442D18;
	fma.rn.f64 	%fd52, %fd51, %fd1, 0dBFE0000000000000;
	copysign.f64 	%fd53, %fd52, %fd7;
	add.rz.f64 	%fd54, %fd52, %fd53;
	cvt.rzi.f64.f64 	%fd55, %fd54;
	cvt.rzi.s32.f64 	%r38, %fd55;
	ld.global.f32 	%f15, [%rd18];
	mul.f32 	%f16, %f15, 0f42C80000;
	cvt.rzi.s32.f32 	%r39, %f16;
	mad.lo.s32 	%r40, %r38, %r10, %r37;
	mul.wide.s32 	%rd19, %r40, 4;
	add.s64 	%rd20, %rd4, %rd19;
	atom.global.min.u32 	%r41, [%rd20], %r39;
	ret;

}
	// .globl	_Z11render_occuPfPjPbS_
.visible .entry _Z11render_occuPfPjPbS_(
	.param .u64 .ptr .align 1 _Z11render_occuPfPjPbS__param_0,
	.param .u64 .ptr .align 1 _Z11render_occuPfPjPbS__param_1,
	.param .u64 .ptr .align 1 _Z11render_occuPfPjPbS__param_2,
	.param .u64 .ptr .align 1 _Z11render_occuPfPjPbS__param_3
)
{
	.reg .pred 	%p<42>;
	.reg .b16 	%rs<7>;
	.reg .b32 	%r<61>;
	.reg .b32 	%f<10>;
	.reg .b64 	%rd<21>;
	.reg .b64 	%fd<20>;

	ld.param.u64 	%rd9, [_Z11render_occuPfPjPbS__param_0];
	ld.param.u64 	%rd10, [_Z11render_occuPfPjPbS__param_1];
	ld.param.u64 	%rd11, [_Z11render_occuPfPjPbS__param_2];
	ld.param.u64 	%rd12, [_Z11render_occuPfPjPbS__param_3];
	cvta.to.global.u64 	%rd1, %rd11;
	cvta.to.global.u64 	%rd2, %rd12;
	cvta.to.global.u64 	%rd3, %rd10;
	cvta.to.global.u64 	%rd4, %rd9;
	mov.u32 	%r32, %ctaid.x;
	shl.b32 	%r33, %r32, 5;
	mov.u32 	%r34, %tid.x;
	add.s32 	%r1, %r33, %r34;
	mov.u32 	%r35, %ctaid.y;
	shl.b32 	%r36, %r35, 5;
	mov.u32 	%r37, %tid.y;
	add.s32 	%r2, %r36, %r37;
	mov.u32 	%r38, %nctaid.x;
	shl.b32 	%r3, %r38, 5;
	shr.s32 	%r4, %r3, 1;
	cvt.rn.f64.s32 	%fd1, %r3;
	add.s64 	%rd5, %rd1, 3;
	mov.b32 	%r54, 0;
	cvt.rn.f64.s32 	%fd12, %r4;
$L__BB8_1:
	mov.u32 	%r5, %r54;
	add.s32 	%r39, %r2, %r5;
	mad.lo.s32 	%r40, %r39, %r3, %r1;
	mul.lo.s32 	%r41, %r40, 3;
	mul.wide.s32 	%rd13, %r41, 4;
	add.s64 	%rd14, %rd4, %rd13;
	ld.global.f32 	%f1, [%rd14+4];
	cvt.f64.f32 	%fd2, %f1;
	add.f64 	%fd3, %fd2, 0d400921FB54442D18;
	div.rn.f64 	%fd4, %fd3, 0d401921FB54442D18;
	fma.rn.f64 	%fd5, %fd4, %fd1, 0dBFE0000000000000;
	mov.f64 	%fd6, 0d3FE0000000000000;
	copysign.f64 	%fd7, %fd5, %fd6;
	add.rz.f64 	%fd8, %fd5, %fd7;
	cvt.rzi.f64.f64 	%fd9, %fd8;
	cvt.rzi.s32.f64 	%r6, %fd9;
	ld.global.f32 	%f2, [%rd14+8];
	cvt.f64.f32 	%fd10, %f2;
	div.rn.f64 	%fd11, %fd10, 0d400921FB54442D18;
	fma.rn.f64 	%fd13, %fd11, %fd12, 0dBFE0000000000000;
	copysign.f64 	%fd14, %fd13, %fd6;
	add.rz.f64 	%fd15, %fd13, %fd14;
	cvt.rzi.f64.f64 	%fd16, %fd15;
	cvt.rzi.s32.f64 	%r7, %fd16;
	cvt.s64.s32 	%rd6, %r40;
	ld.global.f32 	%f3, [%rd14];
	mul.f32 	%f4, %f3, 0f42C80000;
	cvt.rzi.s32.f32 	%r8, %f4;
	mad.lo.s32 	%r42, %r7, %r3, %r6;
	mul.wide.s32 	%rd15, %r42, 4;
	add.s64 	%rd16, %rd3, %rd15;
	ld.global.u32 	%r43, [%rd16];
	sub.s32 	%r44, %r8, %r43;
	setp.lt.u32 	%p2, %r44, 6;
	@%p2 bra 	$L__BB8_22;
	shl.b64 	%rd17, %rd6, 2;
	add.s64 	%rd18, %rd2, %rd17;
	ld.global.f32 	%f5, [%rd18];
	cvt.f64.f32 	%fd17, %f5;
	mul.f64 	%fd18, %fd17, 0d4059000000000000;
	mul.f64 	%fd19, %fd18, 0d4060000000000000;
	cvt.rn.f32.f64 	%f6, %fd19;
	cvt.rn.f32.s32 	%f7, %r8;
	div.rn.f32 	%f8, %f6, %f7;
	mul.f32 	%f9, %f8, 0f40800000;
	cvt.rzi.s32.f32 	%r9, %f9;
	setp.lt.s32 	%p3, %r9, 1;
	@%p3 bra 	$L__BB8_22;
	and.b32  	%r10, %r9, 1;
	shl.b32 	%r45, %r9, 1;
	and.b32  	%r46, %r45, -4;
	neg.s32 	%r11, %r46;
	neg.s32 	%r55, %r9;
$L__BB8_4:
	setp.eq.s32 	%p4, %r9, 1;
	add.s32 	%r48, %r55, %r7;
	setp.lt.s32 	%p5, %r48, %r4;
	setp.gt.s32 	%p6, %r48, 0;
	and.pred  	%p1, %p5, %p6;
	mul.lo.s32 	%r14, %r48, %r3;
	mov.b32 	%r60, -1;
	@%p4 bra 	$L__BB8_16;
	sub.s32 	%r59, 1, %r9;
	sub.s32 	%r57, %r6, %r9;
	add.s32 	%r56, %r57, %r14;
	mov.u32 	%r58, %r11;
$L__BB8_6:
	.pragma "nounroll";
	cvt.s64.s32 	%rd19, %r56;
	add.s64 	%rd7, %rd5, %rd19;
	setp.gt.s32 	%p7, %r57, 0;
	setp.lt.s32 	%p8, %r57, %r3;
	and.pred  	%p9, %p7, %p8;
	and.pred  	%p10, %p1, %p9;
	not.pred 	%p11, %p10;
	@%p11 bra 	$L__BB8_8;
	mov.b16 	%rs1, 1;
	st.global.u8 	[%rd7+-3], %rs1;
$L__BB8_8:
	add.s32 	%r49, %r57, 1;
	setp.lt.u32 	%p12, %r57, 2147483647;
	setp.lt.s32 	%p13, %r49, %r3;
	and.pred  	%p14, %p12, %p13;
	and.pred  	%p15, %p1, %p14;
	not.pred 	%p16, %p15;
	@%p16 bra 	$L__BB8_10;
	mov.b16 	%rs2, 1;
	st.global.u8 	[%rd7+-2], %rs2;
$L__BB8_10:
	add.s32 	%r50, %r57, 2;
	setp.gt.s32 	%p17, %r50, 0;
	setp.lt.s32 	%p18, %r50, %r3;
	and.pred  	%p19, %p17, %p18;
	and.pred  	%p20, %p1, %p19;
	not.pred 	%p21, %p20;
	@%p21 bra 	$L__BB8_12;
	mov.b16 	%rs3, 1;
	st.global.u8 	[%rd7+-1], %rs3;
$L__BB8_12:
	add.s32 	%r51, %r57, 3;
	setp.gt.s32 	%p22, %r51, 0;
	setp.lt.s32 	%p23, %r51, %r3;
	and.pred  	%p24, %p22, %p23;
	and.pred  	%p25, %p1, %p24;
	not.pred 	%p26, %p25;
	@%p26 bra 	$L__BB8_14;
	mov.b16 	%rs4, 1;
	st.global.u8 	[%rd7], %rs4;
$L__BB8_14:
	add.s32 	%r59, %r59, 4;
	add.s32 	%r58, %r58, 4;
	add.s32 	%r57, %r57, 4;
	add.s32 	%r56, %r56, 4;
	setp.ne.s32 	%p27, %r58, 0;
	@%p27 bra 	$L__BB8_6;
	add.s32 	%r60, %r59, -1;
$L__BB8_16:
	setp.eq.s32 	%p28, %r10, 0;
	@%p28 bra 	$L__BB8_21;
	add.s32 	%r28, %r60, %r6;
	setp.gt.s32 	%p29, %r28, 0;
	setp.lt.s32 	%p30, %r28, %r3;
	and.pred  	%p31, %p29, %p30;
	and.pred  	%p33, %p1, %p31;
	add.s32 	%r52, %r28, %r14;
	cvt.s64.s32 	%rd20, %r52;
	add.s64 	%rd8, %rd1, %rd20;
	not.pred 	%p34, %p33;
	@%p34 bra 	$L__BB8_19;
	mov.b16 	%rs5, 1;
	st.global.u8 	[%rd8], %rs5;
$L__BB8_19:
	add.s32 	%r53, %r28, 1;
	setp.lt.u32 	%p35, %r28, 2147483647;
	setp.lt.s32 	%p36, %r53, %r3;
	and.pred  	%p37, %p35, %p36;
	and.pred  	%p38, %p1, %p37;
	not.pred 	%p39, %p38;
	@%p39 bra 	$L__BB8_21;
	mov.b16 	%rs6, 1;
	st.global.u8 	[%rd8+1], %rs6;
$L__BB8_21:
	add.s32 	%r55, %r55, 1;
	setp.ne.s32 	%p40, %r55, %r9;
	@%p40 bra 	$L__BB8_4;
$L__BB8_22:
	add.s32 	%r54, %r5, 8;
	setp.lt.u32 	%p41, %r5, 24;
	@%p41 bra 	$L__BB8_1;
	ret;

}


// ===== COMPILED SASS (sm_100) =====

	.target	sm_100

	.elftype	@"ET_EXEC"


//--------------------- .note.nv.tkinfo           --------------------------
	.section	.note.nv.tkinfo,"",@"SHT_NOTE"
	.sectionflags	@"SHF_NOTE_NV_TKINFO"
	.tkinfo
        /*0018*/ 	.word	0x00000002
        /*0030*/ 	.string	""
        /*0030*/ 	.string	"ptxas"
        /*0030*/ 	.string	"Cuda compilation tools, release 13.0, V13.0.88"
        /*0030*/ 	.string	"Build cuda_13.0.r13.0/compiler.36424714_0"
        /*0030*/ 	.string	"-arch sm_100 -m 64 "



//--------------------- .note.nv.cuinfo           --------------------------
	.section	.note.nv.cuinfo,"",@"SHT_NOTE"
	.sectionflags	@"SHF_NOTE_NV_CUINFO"
        /*0018*/ 	.short	0x0002
        /*001a*/ 	.short	0x0064
        /*001c*/ 	.short	0x0082
	.zero		2


//--------------------- .nv.info                  --------------------------
	.section	.nv.info,"",@"SHT_CUDA_INFO"
	.align	4


	//----- nvinfo : EIATTR_REGCOUNT
	.align		4
        /*0000*/ 	.byte	0x04, 0x2f
        /*0002*/ 	.short	(.L_2 - .L_1)
	.align		4
.L_1:
        /*0004*/ 	.word	index@(_Z8copy_memPhS_)
        /*0008*/ 	.word	0x00000016


	//----- nvinfo : EIATTR_FRAME_SIZE
	.align		4
.L_2:
        /*000c*/ 	.byte	0x04, 0x11
        /*000e*/ 	.short	(.L_4 - .L_3)
	.align		4
.L_3:
        /*0010*/ 	.word	index@(_Z8copy_memPhS_)
        /*0014*/ 	.word	0x00000000


	//----- nvinfo : EIATTR_REGCOUNT
	.align		4
.L_4:
        /*0018*/ 	.byte	0x04, 0x2f
        /*001a*/ 	.short	(.L_6 - .L_5)
	.align		4
.L_5:
        /*001c*/ 	.word	index@(_Z9set_depthPj)
        /*0020*/ 	.word	0x00000010


	//----- nvinfo : EIATTR_FRAME_SIZE
	.align		4
.L_6:
        /*0024*/ 	.byte	0x04, 0x11
        /*0026*/ 	.short	(.L_8 - .L_7)
	.align		4
.L_7:
        /*0028*/ 	.word	index@(_Z9set_depthPj)
        /*002c*/ 	.word	0x00000000


	//----- nvinfo : EIATTR_REGCOUNT
	.align		4
.L_8:
        /*0030*/ 	.byte	0x04, 0x2f
        /*0032*/ 	.short	(.L_10 - .L_9)
	.align		4
.L_9:
        /*0034*/ 	.word	index@(_Z11char_to_intPiPh)
        /*0038*/ 	.word	0x00000016


	//----- nvinfo : EIATTR_FRAME_SIZE
	.align		4
.L_10:
        /*003c*/ 	.byte	0x04, 0x11
        /*003e*/ 	.short	(.L_12 - .L_11)
	.align		4
.L_11:
        /*0040*/ 	.word	index@(_Z11char_to_intPiPh)
        /*0044*/ 	.word	0x00000000


	//----- nvinfo : EIATTR_REGCOUNT
	.align		4
.L_12:
        /*0048*/ 	.byte	0x04, 0x2f
        /*004a*/ 	.short	(.L_14 - .L_13)
	.align		4
.L_13:
        /*004c*/ 	.word	index@(_Z11int_to_charPiPh)
        /*0050*/ 	.word	0x00000016


	//----- nvinfo : EIATTR_FRAME_SIZE
	.align		4
.L_14:
        /*0054*/ 	.byte	0x04, 0x11
        /*0056*/ 	.short	(.L_16 - .L_15)
	.align		4
.L_15:
        /*0058*/ 	.word	index@(_Z11int_to_charPiPh)
        /*005c*/ 	.word	0x00000000


	//----- nvinfo : EIATTR_REGCOUNT
	.align		4
.L_16:
        /*0060*/ 	.byte	0x04, 0x2f
        /*0062*/ 	.short	(.L_18 - .L_17)
	.align		4
.L_17:
        /*0064*/ 	.word	index@(_Z10to3d_pointPfS_)
        /*0068*/ 	.word	0x00000020


	//----- nvinfo : EIATTR_FRAME_SIZE
	.align		4
.L_18:
        /*006c*/ 	.byte	0x04, 0x11
        /*006e*/ 	.short	(.L_20 - .L_19)
	.align		4
.L_19:
        /*0070*/ 	.word	index@($__internal_5_$__cuda_sm20_div_rn_f64_full)
        /*0074*/ 	.word	0x00000020


	//----- nvinfo : EIATTR_FRAME_SIZE
	.align		4
.L_20:
        /*0078*/ 	.byte	0x04, 0x11
        /*007a*/ 	.short	(.L_22 - .L_21)
	.align		4
.L_21:
        /*007c*/ 	.word	index@(_Z10to3d_pointPfS_)
        /*0080*/ 	.word	0x00000020


	//----- nvinfo : EIATTR_REGCOUNT
	.align		4
.L_22:
        /*0084*/ 	.byte	0x04, 0x2f
        /*0086*/ 	.short	(.L_24 - .L_23)
	.align		4
.L_23:
        /*0088*/ 	.word	index@(_Z9transformPfS_S_)
        /*008c*/ 	.word	0x0000001a


	//----- nvinfo : EIATTR_FRAME_SIZE
	.align		4
.L_24:
        /*0090*/ 	.byte	0x04, 0x11
        /*0092*/ 	.short	(.L_26 - .L_25)
	.align		4
.L_25:
        /*0094*/ 	.word	index@(_Z9transformPfS_S_)
        /*0098*/ 	.word	0x00000000


	//----- nvinfo : EIATTR_REGCOUNT
	.align		4
.L_26:
        /*009c*/ 	.byte	0x04, 0x2f
        /*009e*/ 	.short	(.L_28 - .L_27)
	.align		4
.L_27:
        /*00a0*/ 	.word	index@(_Z11transform2dPfS_)
        /*00a4*/ 	.word	0x0000001a


	//----- nvinfo : EIATTR_FRAME_SIZE
	.align		4
.L_28:
        /*00a8*/ 	.byte	0x04, 0x11
        /*00aa*/ 	.short	(.L_30 - .L_29)
	.align		4
.L_29:
        /*00ac*/ 	.word	index@($__internal_4_$__cuda_sm3x_div_rn_noftz_f32_slowpath)
        /*00b0*/ 	.word	0x00000000


	//----- nvinfo : EIATTR_FRAME_SIZE
	.align		4
.L_30:
        /*00b4*/ 	.byte	0x04, 0x11
        /*00b6*/ 	.short	(.L_32 - .L_31)
	.align		4
.L_31:
        /*00b8*/ 	.word	index@($__internal_3_$__cuda_sm20_sqrt_rn_f32_slowpath)
        /*00bc*/ 	.word	0x00000000


	//----- nvinfo : EIATTR_FRAME_SIZE
	.align		4
.L_32:
        /*00c0*/ 	.byte	0x04, 0x11
        /*00c2*/ 	.short	(.L_34 - .L_33)
	.align		4
.L_33:
        /*00c4*/ 	.word	index@(_Z11transform2dPfS_)
        /*00c8*/ 	.word	0x00000000


	//----- nvinfo : EIATTR_REGCOUNT
	.align		4
.L_34:
        /*00cc*/ 	.byte	0x04, 0x2f
        /*00ce*/ 	.short	(.L_36 - .L_35)
	.align		4
.L_35:
        /*00d0*/ 	.word	index@(_Z12render_depthPfPj)
        /*00d4*/ 	.word	0x00000022


	//----- nvinfo : EIATTR_FRAME_SIZE
	.align		4
.L_36:
        /*00d8*/ 	.byte	0x04, 0x11
        /*00da*/ 	.short	(.L_38 - .L_37)
	.align		4
.L_37:
        /*00dc*/ 	.word	index@($__internal_2_$__cuda_sm20_div_rn_f64_full)
        /*00e0*/ 	.word	0x00000000


	//----- nvinfo : EIATTR_FRAME_SIZE
	.align		4
.L_38:
        /*00e4*/ 	.byte	0x04, 0x11
        /*00e6*/ 	.short	(.L_40 - .L_39)
	.align		4
.L_39:
        /*00e8*/ 	.word	index@(_Z12render_depthPfPj)
        /*00ec*/ 	.word	0x00000000


	//----- nvinfo : EIATTR_REGCOUNT
	.align		4
.L_40:
        /*00f0*/ 	.byte	0x04, 0x2f
        /*00f2*/ 	.short	(.L_42 - .L_41)
	.align		4
.L_41:
        /*00f4*/ 	.word	index@(_Z11render_occuPfPjPbS_)
        /*00f8*/ 	.word	0x00000020


	//----- nvinfo : EIATTR_FRAME_SIZE
	.align		4
.L_42:
        /*00fc*/ 	.byte	0x04, 0x11
        /*00fe*/ 	.short	(.L_44 - .L_43)
	.align		4
.L_43:
        /*0100*/ 	.word	index@($__internal_1_$__cuda_sm3x_div_rn_noftz_f32_slowpath)
        /*0104*/ 	.word	0x00000000


	//----- nvinfo : EIATTR_FRAME_SIZE
	.align		4
.L_44:
        /*0108*/ 	.byte	0x04, 0x11
        /*010a*/ 	.short	(.L_46 - .L_45)
	.align		4
.L_45:
        /*010c*/ 	.word	index@($__internal_0_$__cuda_sm20_div_rn_f64_full)
        /*0110*/ 	.word	0x00000000


	//----- nvinfo : EIATTR_FRAME_SIZE
	.align		4
.L_46:
        /*0114*/ 	.byte	0x04, 0x11
        /*0116*/ 	.short	(.L_48 - .L_47)
	.align		4
.L_47:
        /*0118*/ 	.word	index@(_Z11render_occuPfPjPbS_)
        /*011c*/ 	.word	0x00000000


	//----- nvinfo : EIATTR_MIN_STACK_SIZE
	.align		4
.L_48:
        /*0120*/ 	.byte	0x04, 0x12
        /*0122*/ 	.short	(.L_50 - .L_49)
	.align		4
.L_49:
        /*0124*/ 	.word	index@(_Z11render_occuPfPjPbS_)
        /*0128*/ 	.word	0x00000000


	//----- nvinfo : EIATTR_MIN_STACK_SIZE
	.align		4
.L_50:
        /*012c*/ 	.byte	0x04, 0x12
        /*012e*/ 	.short	(.L_52 - .L_51)
	.align		4
.L_51:
        /*0130*/ 	.word	index@(_Z12render_depthPfPj)
        /*0134*/ 	.word	0x00000000


	//----- nvinfo : EIATTR_MIN_STACK_SIZE
	.align		4
.L_52:
        /*0138*/ 	.byte	0x04, 0x12
        /*013a*/ 	.short	(.L_54 - .L_53)
	.align		4
.L_53:
        /*013c*/ 	.word	index@(_Z11transform2dPfS_)
        /*0140*/ 	.word	0x00000000


	//----- nvinfo : EIATTR_MIN_STACK_SIZE
	.align		4
.L_54:
        /*0144*/ 	.byte	0x04, 0x12
        /*0146*/ 	.short	(.L_56 - .L_55)
	.align		4
.L_55:
        /*0148*/ 	.word	index@(_Z9transformPfS_S_)
        /*014c*/ 	.word	0x00000000


	//----- nvinfo : EIATTR_MIN_STACK_SIZE
	.align		4
.L_56:
        /*0150*/ 	.byte	0x04, 0x12
        /*0152*/ 	.short	(.L_58 - .L_57)
	.align		4
.L_57:
        /*0154*/ 	.word	index@(_Z10to3d_pointPfS_)
        /*0158*/ 	.word	0x00000020


	//----- nvinfo : EIATTR_MIN_STACK_SIZE
	.align		4
.L_58:
        /*015c*/ 	.byte	0x04, 0x12
        /*015e*/ 	.short	(.L_60 - .L_59)
	.align		4
.L_59:
        /*0160*/ 	.word	index@(_Z11int_to_charPiPh)
        /*0164*/ 	.word	0x00000000


	//----- nvinfo : EIATTR_MIN_STACK_SIZE
	.align		4
.L_60:
        /*0168*/ 	.byte	0x04, 0x12
        /*016a*/ 	.short	(.L_62 - .L_61)
	.align		4
.L_61:
        /*016c*/ 	.word	index@(_Z11char_to_intPiPh)
        /*0170*/ 	.word	0x00000000


	//----- nvinfo : EIATTR_MIN_STACK_SIZE
	.align		4
.L_62:
        /*0174*/ 	.byte	0x04, 0x12
        /*0176*/ 	.short	(.L_64 - .L_63)
	.align		4
.L_63:
        /*0178*/ 	.word	index@(_Z9set_depthPj)
        /*017c*/ 	.word	0x00000000


	//----- nvinfo : EIATTR_MIN_STACK_SIZE
	.align		4
.L_64:
        /*0180*/ 	.byte	0x04, 0x12
        /*0182*/ 	.short	(.L_66 - .L_65)
	.align		4
.L_65:
        /*0184*/ 	.word	index@(_Z8copy_memPhS_)
        /*0188*/ 	.word	0x00000000
.L_66:


//--------------------- .nv.compat                --------------------------
	.section	.nv.compat,"",@"SHT_CUDA_COMPAT_INFO"
	.align	4
        /*0000*/ 	.byte	0x02, 0x09, 0x00, 0x00, 0x02, 0x02, 0x01, 0x00, 0x02, 0x05, 0x05, 0x00, 0x03, 0x07, 0x01, 0x01
        /*0010*/ 	.byte	0x02, 0x03, 0x00, 0x00, 0x02, 0x06, 0x01, 0x00, 0x04, 0x0b, 0x08, 0x00, 0x01, 0x00, 0x00, 0x00
        /*0020*/ 	.byte	0x00, 0x00, 0x00, 0x00


//--------------------- .nv.info._Z11render_occuPfPjPbS_ --------------------------
	.section	.nv.info._Z11render_occuPfPjPbS_,"",@"SHT_CUDA_INFO"
	.sectionflags	@""
	.align	4


	//----- nvinfo : EIATTR_CUDA_API_VERSION
	.align		4
        /*0000*/ 	.byte	0x04, 0x37
        /*0002*/ 	.short	(.L_68 - .L_67)
.L_67:
        /*0004*/ 	.word	0x00000082


	//----- nvinfo : EIATTR_KPARAM_INFO
	.align		4
.L_68:
        /*0008*/ 	.byte	0x04, 0x17
        /*000a*/ 	.short	(.L_70 - .L_69)
.L_69:
        /*000c*/ 	.word	0x00000000
        /*0010*/ 	.short	0x0003
        /*0012*/ 	.short	0x0018
        /*0014*/ 	.byte	0x00, 0xf5, 0x21, 0x00


	//----- nvinfo : EIATTR_KPARAM_INFO
	.align		4
.L_70:
        /*0018*/ 	.byte	0x04, 0x17
        /*001a*/ 	.short	(.L_72 - .L_71)
.L_71:
        /*001c*/ 	.word	0x00000000
        /*0020*/ 	.short	0x0002
        /*0022*/ 	.short	0x0010
        /*0024*/ 	.byte	0x00, 0xf5, 0x21, 0x00


	//----- nvinfo : EIATTR_KPARAM_INFO
	.align		4
.L_72:
        /*0028*/ 	.byte	0x04, 0x17
        /*002a*/ 	.short	(.L_74 - .L_73)
.L_73:
        /*002c*/ 	.word	0x00000000
        /*0030*/ 	.short	0x0001
        /*0032*/ 	.short	0x0008
        /*0034*/ 	.byte	0x00, 0xf5, 0x21, 0x00


	//----- nvinfo : EIATTR_KPARAM_INFO
	.align		4
.L_74:
        /*0038*/ 	.byte	0x04, 0x17
        /*003a*/ 	.short	(.L_76 - .L_75)
.L_75:
        /*003c*/ 	.word	0x00000000
        /*0040*/ 	.short	0x0000
        /*0042*/ 	.short	0x0000
        /*0044*/ 	.byte	0x00, 0xf5, 0x21, 0x00


	//----- nvinfo : EIATTR_SPARSE_MMA_MASK
	.align		4
.L_76:
        /*0048*/ 	.byte	0x03, 0x50
        /*004a*/ 	.short	0x0000


	//----- nvinfo : EIATTR_MAXREG_COUNT
	.align		4
        /*004c*/ 	.byte	0x03, 0x1b
        /*004e*/ 	.short	0x00ff


	//----- nvinfo : EIATTR_MERCURY_ISA_VERSION
	.align		4
        /*0050*/ 	.byte	0x03, 0x5f
        /*0052*/ 	.short	0x0101


	//----- nvinfo : EIATTR_VRC_CTA_INIT_COUNT
	.align		4
        /*0054*/ 	.byte	0x02, 0x4a
	.zero		1
	.zero		1


	//----- nvinfo : EIATTR_EXIT_INSTR_OFFSETS
	.align		4
        /*0058*/ 	.byte	0x04, 0x1c
        /*005a*/ 	.short	(.L_78 - .L_77)


	//   ....[0]....
.L_77:
        /*005c*/ 	.word	0x00000cf0


	//----- nvinfo : EIATTR_CRS_STACK_SIZE
	.align		4
.L_78:
        /*0060*/ 	.byte	0x04, 0x1e
        /*0062*/ 	.short	(.L_80 - .L_79)
.L_79:
        /*0064*/ 	.word	0x00000000


	//----- nvinfo : EIATTR_CBANK_PARAM_SIZE
	.align		4
.L_80:
        /*0068*/ 	.byte	0x03, 0x19
        /*006a*/ 	.short	0x0020


	//----- nvinfo : EIATTR_PARAM_CBANK
	.align		4
        /*006c*/ 	.byte	0x04, 0x0a
        /*006e*/ 	.short	(.L_82 - .L_81)
	.align		4
.L_81:
        /*0070*/ 	.word	index@(.nv.constant0._Z11render_occuPfPjPbS_)
        /*0074*/ 	.short	0x0380
        /*0076*/ 	.short	0x0020


	//----- nvinfo : EIATTR_SW_WAR
	.align		4
.L_82:
        /*0078*/ 	.byte	0x04, 0x36
        /*007a*/ 	.short	(.L_84 - .L_83)
.L_83:
        /*007c*/ 	.word	0x00000008
.L_84:


//--------------------- .nv.info._Z12render_depthPfPj --------------------------
	.section	.nv.info._Z12render_depthPfPj,"",@"SHT_CUDA_INFO"
	.sectionflags	@""
	.align	4


	//----- nvinfo : EIATTR_CUDA_API_VERSION
	.align		4
        /*0000*/ 	.byte	0x04, 0x37
        /*0002*/ 	.short	(.L_86 - .L_85)
.L_85:
        /*0004*/ 	.word	0x00000082


	//----- nvinfo : EIATTR_KPARAM_INFO
	.align		4
.L_86:
        /*0008*/ 	.byte	0x04, 0x17
        /*000a*/ 	.short	(.L_88 - .L_87)
.L_87:
        /*000c*/ 	.word	0x00000000
        /*0010*/ 	.short	0x0001
        /*0012*/ 	.short	0x0008
        /*0014*/ 	.byte	0x00, 0xf5, 0x21, 0x00


	//----- nvinfo : EIATTR_KPARAM_INFO
	.align		4
.L_88:
        /*0018*/ 	.byte	0x04, 0x17
        /*001a*/ 	.short	(.L_90 - .L_89)
.L_89:
        /*001c*/ 	.word	0x00000000
        /*0020*/ 	.short	0x0000
        /*0022*/ 	.short	0x0000
        /*0024*/ 	.byte	0x00, 0xf5, 0x21, 0x00


	//----- nvinfo : EIATTR_SPARSE_MMA_MASK
	.align		4
.L_90:
        /*0028*/ 	.byte	0x03, 0x50
        /*002a*/ 	.short	0x0000


	//----- nvinfo : EIATTR_MAXREG_COUNT
	.align		4
        /*002c*/ 	.byte	0x03, 0x1b
        /*002e*/ 	.short	0x00ff


	//----- nvinfo : EIATTR_MERCURY_ISA_VERSION
	.align		4
        /*0030*/ 	.byte	0x03, 0x5f
        /*0032*/ 	.short	0x0101


	//----- nvinfo : EIATTR_VRC_CTA_INIT_COUNT
	.align		4
        /*0034*/ 	.byte	0x02, 0x4a
	.zero		1
	.zero		1


	//----- nvinfo : EIATTR_EXIT_INSTR_OFFSETS
	.align		4
        /*0038*/ 	.byte	0x04, 0x1c
        /*003a*/ 	.short	(.L_92 - .L_91)


	//   ....[0]....
.L_91:
        /*003c*/ 	.word	0x000013c0


	//----- nvinfo : EIATTR_CRS_STACK_SIZE
	.align		4
.L_92:
        /*0040*/ 	.byte	0x04, 0x1e
        /*0042*/ 	.short	(.L_94 - .L_93)
.L_93:
        /*0044*/ 	.word	0x00000000


	//----- nvinfo : EIATTR_CBANK_PARAM_SIZE
	.align		4
.L_94:
        /*0048*/ 	.byte	0x03, 0x19
        /*004a*/ 	.short	0x0010


	//----- nvinfo : EIATTR_PARAM_CBANK
	.align		4
        /*004c*/ 	.byte	0x04, 0x0a
        /*004e*/ 	.short	(.L_96 - .L_95)
	.align		4
.L_95:
        /*0050*/ 	.word	index@(.nv.constant0._Z12render_depthPfPj)
        /*0054*/ 	.short	0x0380
        /*0056*/ 	.short	0x0010


	//----- nvinfo : EIATTR_SW_WAR
	.align		4
.L_96:
        /*0058*/ 	.byte	0x04, 0x36
        /*005a*/ 	.short	(.L_98 - .L_97)
.L_97:
        /*005c*/ 	.word	0x00000008
.L_98:


//--------------------- .nv.info._Z11transform2dPfS_ --------------------------
	.section	.nv.info._Z11transform2dPfS_,"",@"SHT_CUDA_INFO"
	.sectionflags	@""
	.align	4


	//----- nvinfo : EIATTR_CUDA_API_VERSION
	.align		4
        /*0000*/ 	.byte	0x04, 0x37
        /*0002*/ 	.short	(.L_100 - .L_99)
.L_99:
        /*0004*/ 	.word	0x00000082


	//----- nvinfo : EIATTR_KPARAM_INFO
	.align		4
.L_100:
        /*0008*/ 	.byte	0x04, 0x17
        /*000a*/ 	.short	(.L_102 - .L_101)
.L_101:
        /*000c*/ 	.word	0x00000000
        /*0010*/ 	.short	0x0001
        /*0012*/ 	.short	0x0008
        /*0014*/ 	.byte	0x00, 0xf5, 0x21, 0x00


	//----- nvinfo : EIATTR_KPARAM_INFO
	.align		4
.L_102:
        /*0018*/ 	.byte	0x04, 0x17
        /*001a*/ 	.short	(.L_104 - .L_103)
.L_103:
        /*001c*/ 	.word	0x00000000
        /*0020*/ 	.short	0x0000
        /*0022*/ 	.short	0x0000
        /*0024*/ 	.byte	0x00, 0xf5, 0x21, 0x00


	//----- nvinfo : EIATTR_SPARSE_MMA_MASK
	.align		4
.L_104:
        /*0028*/ 	.byte	0x03, 0x50
        /*002a*/ 	.short	0x0000


	//----- nvinfo : EIATTR_MAXREG_COUNT
	.align		4
        /*002c*/ 	.byte	0x03, 0x1b
        /*002e*/ 	.short	0x00ff


	//----- nvinfo : EIATTR_MERCURY_ISA_VERSION
	.align		4
        /*0030*/ 	.byte	0x03, 0x5f
        /*0032*/ 	.short	0x0101


	//----- nvinfo : EIATTR_VRC_CTA_INIT_COUNT
	.align		4
        /*0034*/ 	.byte	0x02, 0x4a
	.zero		1
	.zero		1


	//----- nvinfo : EIATTR_EXIT_INSTR_OFFSETS
	.align		4
        /*0038*/ 	.byte	0x04, 0x1c
        /*003a*/ 	.short	(.L_106 - .L_105)


	//   ....[0]....
.L_105:
        /*003c*/ 	.word	0x00000930


	//----- nvinfo : EIATTR_CRS_STACK_SIZE
	.align		4
.L_106:
        /*0040*/ 	.byte	0x04, 0x1e
        /*0042*/ 	.short	(.L_108 - .L_107)
.L_107:
        /*0044*/ 	.word	0x00000000


	//----- nvinfo : EIATTR_CBANK_PARAM_SIZE
	.align		4
.L_108:
        /*0048*/ 	.byte	0x03, 0x19
        /*004a*/ 	.short	0x0010


	//----- nvinfo : EIATTR_PARAM_CBANK
	.align		4
        /*004c*/ 	.byte	0x04, 0x0a
        /*004e*/ 	.short	(.L_110 - .L_109)
	.align		4
.L_109:
        /*0050*/ 	.word	index@(.nv.constant0._Z11transform2dPfS_)
        /*0054*/ 	.short	0x0380
        /*0056*/ 	.short	0x0010


	//----- nvinfo : EIATTR_SW_WAR
	.align		4
.L_110:
        /*0058*/ 	.byte	0x04, 0x36
        /*005a*/ 	.short	(.L_112 - .L_111)
.L_111:
        /*005c*/ 	.word	0x00000008
.L_112:


//--------------------- .nv.info._Z9transformPfS_S_ --------------------------
	.section	.nv.info._Z9transformPfS_S_,"",@"SHT_CUDA_INFO"
	.sectionflags	@""
	.align	4


	//----- nvinfo : EIATTR_CUDA_API_VERSION
	.align		4
        /*0000*/ 	.byte	0x04, 0x37
        /*0002*/ 	.short	(.L_114 - .L_113)
.L_113:
        /*0004*/ 	.word	0x00000082


	//----- nvinfo : EIATTR_KPARAM_INFO
	.align		4
.L_114:
        /*0008*/ 	.byte	0x04, 0x17
        /*000a*/ 	.short	(.L_116 - .L_115)
.L_115:
        /*000c*/ 	.word	0x00000000
        /*0010*/ 	.short	0x0002
        /*0012*/ 	.short	0x0010
        /*0014*/ 	.byte	0x00, 0xf5, 0x21, 0x00


	//----- nvinfo : EIATTR_KPARAM_INFO
	.align		4
.L_116:
        /*0018*/ 	.byte	0x04, 0x17
        /*001a*/ 	.short	(.L_118 - .L_117)
.L_117:
        /*001c*/ 	.word	0x00000000
        /*0020*/ 	.short	0x0001
        /*0022*/ 	.short	0x0008
        /*0024*/ 	.byte	0x00, 0xf5, 0x21, 0x00


	//----- nvinfo : EIATTR_KPARAM_INFO
	.align		4
.L_118:
        /*0028*/ 	.byte	0x04, 0x17
        /*002a*/ 	.short	(.L_120 - .L_119)
.L_119:
        /*002c*/ 	.word	0x00000000
        /*0030*/ 	.short	0x0000
        /*0032*/ 	.short	0x0000
        /*0034*/ 	.byte	0x00, 0xf5, 0x21, 0x00


	//----- nvinfo : EIATTR_SPARSE_MMA_MASK
	.align		4
.L_120:
        /*0038*/ 	.byte	0x03, 0x50
        /*003a*/ 	.short	0x0000


	//----- nvinfo : EIATTR_MAXREG_COUNT
	.align		4
        /*003c*/ 	.byte	0x03, 0x1b
        /*003e*/ 	.short	0x00ff


	//----- nvinfo : EIATTR_MERCURY_ISA_VERSION
	.align		4
        /*0040*/ 	.byte	0x03, 0x5f
        /*0042*/ 	.short	0x0101


	//----- nvinfo : EIATTR_VRC_CTA_INIT_COUNT
	.align		4
        /*0044*/ 	.byte	0x02, 0x4a
	.zero		1
	.zero		1


	//----- nvinfo : EIATTR_EXIT_INSTR_OFFSETS
	.align		4
        /*0048*/ 	.byte	0x04, 0x1c
        /*004a*/ 	.short	(.L_122 - .L_121)


	//   ....[0]....
.L_121:
        /*004c*/ 	.word	0x00000bd0


	//----- nvinfo : EIATTR_CBANK_PARAM_SIZE
	.align		4
.L_122:
        /*0050*/ 	.byte	0x03, 0x19
        /*0052*/ 	.short	0x0018


	//----- nvinfo : EIATTR_PARAM_CBANK
	.align		4
        /*0054*/ 	.byte	0x04, 0x0a
        /*0056*/ 	.short	(.L_124 - .L_123)
	.align		4
.L_123:
        /*0058*/ 	.word	index@(.nv.constant0._Z9transformPfS_S_)
        /*005c*/ 	.short	0x0380
        /*005e*/ 	.short	0x0018


	//----- nvinfo : EIATTR_SW_WAR
	.align		4
.L_124:
        /*0060*/ 	.byte	0x04, 0x36
        /*0062*/ 	.short	(.L_126 - .L_125)
.L_125:
        /*0064*/ 	.word	0x00000008
.L_126:


//--------------------- .nv.info._Z10to3d_pointPfS_ --------------------------
	.section	.nv.info._Z10to3d_pointPfS_,"",@"SHT_CUDA_INFO"
	.sectionflags	@""
	.align	4


	//----- nvinfo : EIATTR_CUDA_API_VERSION
	.align		4
        /*0000*/ 	.byte	0x04, 0x37
        /*0002*/ 	.short	(.L_128 - .L_127)
.L_127:
        /*0004*/ 	.word	0x00000082


	//----- nvinfo : EIATTR_KPARAM_INFO
	.align		4
.L_128:
        /*0008*/ 	.byte	0x04, 0x17
        /*000a*/ 	.short	(.L_130 - .L_129)
.L_129:
        /*000c*/ 	.word	0x00000000
        /*0010*/ 	.short	0x0001
        /*0012*/ 	.short	0x0008
        /*0014*/ 	.byte	0x00, 0xf5, 0x21, 0x00


	//----- nvinfo : EIATTR_KPARAM_INFO
	.align		4
.L_130:
        /*0018*/ 	.byte	0x04, 0x17
        /*001a*/ 	.short	(.L_132 - .L_131)
.L_131:
        /*001c*/ 	.word	0x00000000
        /*0020*/ 	.short	0x0000
        /*0022*/ 	.short	0x0000
        /*0024*/ 	.byte	0x00, 0xf5, 0x21, 0x00


	//----- nvinfo : EIATTR_SPARSE_MMA_MASK
	.align		4
.L_132:
        /*0028*/ 	.byte	0x03, 0x50
        /*002a*/ 	.short	0x0000


	//----- nvinfo : EIATTR_MAXREG_COUNT
	.align		4
        /*002c*/ 	.byte	0x03, 0x1b
        /*002e*/ 	.short	0x00ff


	//----- nvinfo : EIATTR_MERCURY_ISA_VERSION
	.align		4
        /*0030*/ 	.byte	0x03, 0x5f
        /*0032*/ 	.short	0x0101


	//----- nvinfo : EIATTR_VRC_CTA_INIT_COUNT
	.align		4
        /*0034*/ 	.byte	0x02, 0x4a
	.zero		1
	.zero		1


	//----- nvinfo : EIATTR_EXIT_INSTR_OFFSETS
	.align		4
        /*0038*/ 	.byte	0x04, 0x1c
        /*003a*/ 	.short	(.L_134 - .L_133)


	//   ....[0]....
.L_133:
        /*003c*/ 	.word	0x00006ca0


	//----- nvinfo : EIATTR_CRS_STACK_SIZE
	.align		4
.L_134:
        /*0040*/ 	.byte	0x04, 0x1e
        /*0042*/ 	.short	(.L_136 - .L_135)
.L_135:
        /*0044*/ 	.word	0x00000000


	//----- nvinfo : EIATTR_CBANK_PARAM_SIZE
	.align		4
.L_136:
        /*0048*/ 	.byte	0x03, 0x19
        /*004a*/ 	.short	0x0010


	//----- nvinfo : EIATTR_PARAM_CBANK
	.align		4
        /*004c*/ 	.byte	0x04, 0x0a
        /*004e*/ 	.short	(.L_138 - .L_137)
	.align		4
.L_137:
        /*0050*/ 	.word	index@(.nv.constant0._Z10to3d_pointPfS_)
        /*0054*/ 	.short	0x0380
        /*0056*/ 	.short	0x0010


	//----- nvinfo : EIATTR_SW_WAR
	.align		4
.L_138:
        /*0058*/ 	.byte	0x04, 0x36
        /*005a*/ 	.short	(.L_140 - .L_139)
.L_139:
        /*005c*/ 	.word	0x00000008
.L_140:


//--------------------- .nv.info._Z11int_to_charPiPh --------------------------
	.section	.nv.info._Z11int_to_charPiPh,"",@"SHT_CUDA_INFO"
	.sectionflags	@""
	.align	4


	//----- nvinfo : EIATTR_CUDA_API_VERSION
	.align		4
        /*0000*/ 	.byte	0x04, 0x37
        /*0002*/ 	.short	(.L_142 - .L_141)
.L_141:
        /*0004*/ 	.word	0x00000082


	//----- nvinfo : EIATTR_KPARAM_INFO
	.align		4
.L_142:
        /*0008*/ 	.byte	0x04, 0x17
        /*000a*/ 	.short	(.L_144 - .L_143)
.L_143:
        /*000c*/ 	.word	0x00000000
        /*0010*/ 	.short	0x0001
        /*0012*/ 	.short	0x0008
        /*0014*/ 	.byte	0x00, 0xf5, 0x21, 0x00


	//----- nvinfo : EIATTR_KPARAM_INFO
	.align		4
.L_144:
        /*0018*/ 	.byte	0x04, 0x17
        /*001a*/ 	.short	(.L_146 - .L_145)
.L_145:
        /*001c*/ 	.word	0x00000000
        /*0020*/ 	.short	0x0000
        /*0022*/ 	.short	0x0000
        /*0024*/ 	.byte	0x00, 0xf5, 0x21, 0x00


	//----- nvinfo : EIATTR_SPARSE_MMA_MASK
	.align		4
.L_146:
        /*0028*/ 	.byte	0x03, 0x50
        /*002a*/ 	.short	0x0000


	//----- nvinfo : EIATTR_MAXREG_COUNT
	.align		4
        /*002c*/ 	.byte	0x03, 0x1b
        /*002e*/ 	.short	0x00ff


	//----- nvinfo : EIATTR_MERCURY_ISA_VERSION
	.align		4
        /*0030*/ 	.byte	0x03, 0x5f
        /*0032*/ 	.short	0x0101


	//----- nvinfo : EIATTR_VRC_CTA_INIT_COUNT
	.align		4
        /*0034*/ 	.byte	0x02, 0x4a
	.zero		1
	.zero		1


	//----- nvinfo : EIATTR_EXIT_INSTR_OFFSETS
	.align		4
        /*0038*/ 	.byte	0x04, 0x1c
        /*003a*/ 	.short	(.L_148 - .L_147)


	//   ....[0]....
.L_147:
        /*003c*/ 	.word	0x00000500


	//----- nvinfo : EIATTR_CBANK_PARAM_SIZE
	.align		4
.L_148:
        /*0040*/ 	.byte	0x03, 0x19
        /*0042*/ 	.short	0x0010


	//----- nvinfo : EIATTR_PARAM_CBANK
	.align		4
        /*0044*/ 	.byte	0x04, 0x0a
        /*0046*/ 	.short	(.L_150 - .L_149)
	.align		4
.L_149:
        /*0048*/ 	.word	index@(.nv.constant0._Z11int_to_charPiPh)
        /*004c*/ 	.short	0x0380
        /*004e*/ 	.short	0x0010


	//----- nvinfo : EIATTR_SW_WAR
	.align		4
.L_150:
        /*0050*/ 	.byte	0x04, 0x36
        /*0052*/ 	.short	(.L_152 - .L_151)
.L_151:
        /*0054*/ 	.word	0x00000008
.L_152:


//--------------------- .nv.info._Z11char_to_intPiPh --------------------------
	.section	.nv.info._Z11char_to_intPiPh,"",@"SHT_CUDA_INFO"
	.sectionflags	@""
	.align	4


	//----- nvinfo : EIATTR_CUDA_API_VERSION
	.align		4
        /*0000*/ 	.byte	0x04, 0x37
        /*0002*/ 	.short	(.L_154 - .L_153)
.L_153:
        /*0004*/ 	.word	0x00000082


	//----- nvinfo : EIATTR_KPARAM_INFO
	.align		4
.L_154:
        /*0008*/ 	.byte	0x04, 0x17
        /*000a*/ 	.short	(.L_156 - .L_155)
.L_155:
        /*000c*/ 	.word	0x00000000
        /*0010*/ 	.short	0x0001
        /*0012*/ 	.short	0x0008
        /*0014*/ 	.byte	0x00, 0xf5, 0x21, 0x00


	//----- nvinfo : EIATTR_KPARAM_INFO
	.align		4
.L_156:
        /*0018*/ 	.byte	0x04, 0x17
        /*001a*/ 	.short	(.L_158 - .L_157)
.L_157:
        /*001c*/ 	.word	0x00000000
        /*0020*/ 	.short	0x0000
        /*0022*/ 	.short	0x0000
        /*0024*/ 	.byte	0x00, 0xf5, 0x21, 0x00


	//----- nvinfo : EIATTR_SPARSE_MMA_MASK
	.align		4
.L_158:
        /*0028*/ 	.byte	0x03, 0x50
        /*002a*/ 	.short	0x0000


	//----- nvinfo : EIATTR_MAXREG_COUNT
	.align		4
        /*002c*/ 	.byte	0x03, 0x1b
        /*002e*/ 	.short	0x00ff


	//----- nvinfo : EIATTR_MERCURY_ISA_VERSION
	.align		4
        /*0030*/ 	.byte	0x03, 0x5f
        /*0032*/ 	.short	0x0101


	//----- nvinfo : EIATTR_VRC_CTA_INIT_COUNT
	.align		4
        /*0034*/ 	.byte	0x02, 0x4a
	.zero		1
	.zero		1


	//----- nvinfo : EIATTR_EXIT_INSTR_OFFSETS
	.align		4
        /*0038*/ 	.byte	0x04, 0x1c
        /*003a*/ 	.short	(.L_160 - .L_159)


	//   ....[0]....
.L_159:
        /*003c*/ 	.word	0x00000380


	//----- nvinfo : EIATTR_CBANK_PARAM_SIZE
	.align		4
.L_160:
        /*0040*/ 	.byte	0x03, 0x19
        /*0042*/ 	.short	0x0010


	//----- nvinfo : EIATTR_PARAM_CBANK
	.align		4
        /*0044*/ 	.byte	0x04, 0x0a
        /*0046*/ 	.short	(.L_162 - .L_161)
	.align		4
.L_161:
        /*0048*/ 	.word	index@(.nv.constant0._Z11char_to_intPiPh)
        /*004c*/ 	.short	0x0380
        /*004e*/ 	.short	0x0010


	//----- nvinfo : EIATTR_SW_WAR
	.align		4
.L_162:
        /*0050*/ 	.byte	0x04, 0x36
        /*0052*/ 	.short	(.L_164 - .L_163)
.L_163:
        /*0054*/ 	.word	0x00000008
.L_164:


//--------------------- .nv.info._Z9set_depthPj   --------------------------
	.section	.nv.info._Z9set_depthPj,"",@"SHT_CUDA_INFO"
	.sectionflags	@""
	.align	4


	//----- nvinfo : EIATTR_CUDA_API_VERSION
	.align		4
        /*0000*/ 	.byte	0x04, 0x37
        /*0002*/ 	.short	(.L_166 - .L_165)
.L_165:
        /*0004*/ 	.word	0x00000082


	//----- nvinfo : EIATTR_KPARAM_INFO
	.align		4
.L_166:
        /*0008*/ 	.byte	0x04, 0x17
        /*000a*/ 	.short	(.L_168 - .L_167)
.L_167:
        /*000c*/ 	.word	0x00000000
        /*0010*/ 	.short	0x0000
        /*0012*/ 	.short	0x0000
        /*0014*/ 	.byte	0x00, 0xf5, 0x21, 0x00


	//----- nvinfo : EIATTR_SPARSE_MMA_MASK
	.align		4
.L_168:
        /*0018*/ 	.byte	0x03, 0x50
        /*001a*/ 	.short	0x0000


	//----- nvinfo : EIATTR_MAXREG_COUNT
	.align		4
        /*001c*/ 	.byte	0x03, 0x1b
        /*001e*/ 	.short	0x00ff


	//----- nvinfo : EIATTR_MERCURY_ISA_VERSION
	.align		4
        /*0020*/ 	.byte	0x03, 0x5f
        /*0022*/ 	.short	0x0101


	//----- nvinfo : EIATTR_VRC_CTA_INIT_COUNT
	.align		4
        /*0024*/ 	.byte	0x02, 0x4a
	.zero		1
	.zero		1


	//----- nvinfo : EIATTR_EXIT_INSTR_OFFSETS
	.align		4
        /*0028*/ 	.byte	0x04, 0x1c
        /*002a*/ 	.short	(.L_170 - .L_169)


	//   ....[0]....
.L_169:
        /*002c*/ 	.word	0x00000180


	//----- nvinfo : EIATTR_CBANK_PARAM_SIZE
	.align		4
.L_170:
        /*0030*/ 	.byte	0x03, 0x19
        /*0032*/ 	.short	0x0008


	//----- nvinfo : EIATTR_PARAM_CBANK
	.align		4
        /*0034*/ 	.byte	0x04, 0x0a
        /*0036*/ 	.short	(.L_172 - .L_171)
	.align		4
.L_171:
        /*0038*/ 	.word	index@(.nv.constant0._Z9set_depthPj)
        /*003c*/ 	.short	0x0380
        /*003e*/ 	.short	0x0008


	//----- nvinfo : EIATTR_SW_WAR
	.align		4
.L_172:
        /*0040*/ 	.byte	0x04, 0x36
        /*0042*/ 	.short	(.L_174 - .L_173)
.L_173:
        /*0044*/ 	.word	0x00000008
.L_174:


//--------------------- .nv.info._Z8copy_memPhS_  --------------------------
	.section	.nv.info._Z8copy_memPhS_,"",@"SHT_CUDA_INFO"
	.sectionflags	@""
	.align	4


	//----- nvinfo : EIATTR_CUDA_API_VERSION
	.align		4
        /*0000*/ 	.byte	0x04, 0x37
        /*0002*/ 	.short	(.L_176 - .L_175)
.L_175:
        /*0004*/ 	.word	0x00000082


	//----- nvinfo : EIATTR_KPARAM_INFO
	.align		4
.L_176:
        /*0008*/ 	.byte	0x04, 0x17
        /*000a*/ 	.short	(.L_178 - .L_177)
.L_177:
        /*000c*/ 	.word	0x00000000
        /*0010*/ 	.short	0x0001
        /*0012*/ 	.short	0x0008
        /*0014*/ 	.byte	0x00, 0xf5, 0x21, 0x00


	//----- nvinfo : EIATTR_KPARAM_INFO
	.align		4
.L_178:
        /*0018*/ 	.byte	0x04, 0x17
        /*001a*/ 	.short	(.L_180 - .L_179)
.L_179:
        /*001c*/ 	.word	0x00000000
        /*0020*/ 	.short	0x0000
        /*0022*/ 	.short	0x0000
        /*0024*/ 	.byte	0x00, 0xf5, 0x21, 0x00


	//----- nvinfo : EIATTR_SPARSE_MMA_MASK
	.align		4
.L_180:
        /*0028*/ 	.byte	0x03, 0x50
        /*002a*/ 	.short	0x0000


	//----- nvinfo : EIATTR_MAXREG_COUNT
	.align		4
        /*002c*/ 	.byte	0x03, 0x1b
        /*002e*/ 	.short	0x00ff


	//----- nvinfo : EIATTR_MERCURY_ISA_VERSION
	.align		4
        /*0030*/ 	.byte	0x03, 0x5f
        /*0032*/ 	.short	0x0101


	//----- nvinfo : EIATTR_VRC_CTA_INIT_COUNT
	.align		4
        /*0034*/ 	.byte	0x02, 0x4a
	.zero		1
	.zero		1


	//----- nvinfo : EIATTR_EXIT_INSTR_OFFSETS
	.align		4
        /*0038*/ 	.byte	0x04, 0x1c
        /*003a*/ 	.short	(.L_182 - .L_181)


	//   ....[0]....
.L_181:
        /*003c*/ 	.word	0x000003f0


	//----- nvinfo : EIATTR_CBANK_PARAM_SIZE
	.align		4
.L_182:
        /*0040*/ 	.byte	0x03, 0x19
        /*0042*/ 	.short	0x0010


	//----- nvinfo : EIATTR_PARAM_CBANK
	.align		4
        /*0044*/ 	.byte	0x04, 0x0a
        /*0046*/ 	.short	(.L_184 - .L_183)
	.align		4
.L_183:
        /*0048*/ 	.word	index@(.nv.constant0._Z8copy_memPhS_)
        /*004c*/ 	.short	0x0380
        /*004e*/ 	.short	0x0010


	//----- nvinfo : EIATTR_SW_WAR
	.align		4
.L_184:
        /*0050*/ 	.byte	0x04, 0x36
        /*0052*/ 	.short	(.L_186 - .L_185)
.L_185:
        /*0054*/ 	.word	0x00000008
.L_186:


//--------------------- .nv.callgraph             --------------------------
	.section	.nv.callgraph,"",@"SHT_CUDA_CALLGRAPH"
	.align	4
	.sectionentsize	8
	.align		4
        /*0000*/ 	.word	0x00000000
	.align		4
        /*0004*/ 	.word	0xffffffff
	.align		4
        /*0008*/ 	.word	0x00000000
	.align		4
        /*000c*/ 	.word	0xfffffffe
	.align		4
        /*0010*/ 	.word	0x00000000
	.align		4
        /*0014*/ 	.word	0xfffffffd
	.align		4
        /*0018*/ 	.word	0x00000000
	.align		4
        /*001c*/ 	.word	0xfffffffc


//--------------------- .nv.constant4             --------------------------
	.section	.nv.constant4,"a",@progbits
	.align	8
	.align		8
.nv.constant4:
        /*0000*/ 	.dword	__cudart_i2opi_f


//--------------------- .text._Z11render_occuPfPjPbS_ --------------------------
	.section	.text._Z11render_occuPfPjPbS_,"ax",@progbits
	.align	128
        .global         _Z11render_occuPfPjPbS_
        .type           _Z11render_occuPfPjPbS_,@function
        .size           _Z11render_occuPfPjPbS_,(.L_x_170 - _Z11render_occuPfPjPbS_)
        .other          _Z11render_occuPfPjPbS_,@"STO_CUDA_ENTRY STV_DEFAULT"
_Z11render_occuPfPjPbS_:
.text._Z11render_occuPfPjPbS_:
[----:B------:R-:W-:Y:S01]  /*0000*/  LDC R1, c[0x0][0x37c] ;  /* 0x0000df00ff017b82 */ /* 0x000fe20000000800 */
[----:B------:R-:W0:Y:S01]  /*0010*/  LDCU UR5, c[0x0][0x370] ;  /* 0x00006e00ff0577ac */ /* 0x000e220008000800 */
[----:B------:R-:W1:Y:S01]  /*0020*/  S2R R2, SR_CTAID.X ;  /* 0x0000000000027919 */ /* 0x000e620000002500 */
[----:B------:R-:W2:Y:S01]  /*0030*/  LDCU.64 UR8, c[0x0][0x358] ;  /* 0x00006b00ff0877ac */ /* 0x000ea20008000a00 */
[----:B------:R-:W1:Y:S01]  /*0040*/  S2R R3, SR_TID.X ;  /* 0x0000000000037919 */ /* 0x000e620000002100 */
[----:B------:R-:W-:Y:S01]  /*0050*/  UMOV UR4, URZ ;  /* 0x000000ff00047c82 */ /* 0x000fe20008000000 */
[----:B------:R-:W3:Y:S01]  /*0060*/  S2R R0, SR_CTAID.Y ;  /* 0x0000000000007919 */ /* 0x000ee20000002600 */
[----:B------:R-:W3:Y:S01]  /*0070*/  S2R R5, SR_TID.Y ;  /* 0x0000000000057919 */ /* 0x000ee20000002200 */
[----:B0-----:R-:W-:-:S04]  /*0080*/  USHF.L.U32 UR5, UR5, 0x5, URZ ;  /* 0x0000000505057899 */ /* 0x001fc800080006ff */
[----:B------:R-:W-:-:S05]  /*0090*/  USHF.R.S32.HI UR6, URZ, 0x1, UR5 ;  /* 0x00000001ff067899 */ /* 0x000fca0008011405 */
[----:B------:R-:W0:Y:S08]  /*00a0*/  I2F.F64 R10, UR5 ;  /* 0x00000005000a7d12 */ /* 0x000e300008201c00 */
[----:B------:R-:W4:Y:S01]  /*00b0*/  I2F.F64 R8, UR6 ;  /* 0x0000000600087d12 */ /* 0x000f220008201c00 */
[----:B-1----:R-:W-:Y:S02]  /*00c0*/  IMAD R2, R2, 0x20, R3 ;  /* 0x0000002002027824 */ /* 0x002fe400078e0203 */
[----:B--23--:R-:W-:-:S07]  /*00d0*/  IMAD R3, R0, 0x20, R5 ;  /* 0x0000002000037824 */ /* 0x00cfce00078e0205 */
.L_x_15:
[----:B01----:R-:W1:Y:S01]  /*00e0*/  LDC.64 R6, c[0x0][0x380] ;  /* 0x0000e000ff067b82 */ /* 0x003e620000000a00 */
[----:B------:R-:W-:-:S04]  /*00f0*/  VIADD R5, R3, UR4 ;  /* 0x0000000403057c36 */ /* 0x000fc80008000000 */
[----:B------:R-:W-:-:S04]  /*0100*/  IMAD R4, R5, UR5, R2 ;  /* 0x0000000505047c24 */ /* 0x000fc8000f8e0202 */
[----:B------:R-:W-:-:S04]  /*0110*/  IMAD R5, R4, 0x3, RZ ;  /* 0x0000000304057824 */ /* 0x000fc800078e02ff */
[----:B-1----:R-:W-:-:S05]  /*0120*/  IMAD.WIDE R6, R5, 0x4, R6 ;  /* 0x0000000405067825 */ /* 0x002fca00078e0206 */
[----:B------:R-:W2:Y:S01]  /*0130*/  LDG.E R0, desc[UR8][R6.64+0x4] ;  /* 0x0000040806007981 */ /* 0x000ea2000c1e1900 */
[----:B------:R-:W1:Y:S01]  /*0140*/  MUFU.RCP64H R15, 6.283184051513671875 ;  /* 0x401921fb000f7908 */ /* 0x000e620000001800 */
[----:B------:R-:W-:Y:S01]  /*0150*/  IMAD.MOV.U32 R12, RZ, RZ, 0x54442d18 ;  /* 0x54442d18ff0c7424 */ /* 0x000fe200078e00ff */
[----:B------:R-:W-:Y:S01]  /*0160*/  UMOV UR10, 0x54442d18 ;  /* 0x54442d18000a7882 */ /* 0x000fe20000000000 */
[----:B------:R-:W-:Y:S01]  /*0170*/  IMAD.MOV.U32 R13, RZ, RZ, 0x401921fb ;  /* 0x401921fbff0d7424 */ /* 0x000fe200078e00ff */
[----:B------:R-:W-:Y:S01]  /*0180*/  UMOV UR11, 0x400921fb ;  /* 0x400921fb000b7882 */ /* 0x000fe20000000000 */
[----:B------:R-:W-:Y:S01]  /*0190*/  IMAD.MOV.U32 R14, RZ, RZ, 0x1 ;  /* 0x00000001ff0e7424 */ /* 0x000fe200078e00ff */
[----:B------:R-:W-:Y:S01]  /*01a0*/  UIADD3 UR4, UPT, UPT, UR4, 0x8, URZ ;  /* 0x0000000804047890 */ /* 0x000fe2000fffe0ff */
[----:B------:R-:W-:Y:S01]  /*01b0*/  BSSY.RECONVERGENT B0, `(.L_x_0) ;  /* 0x0000018000007945 */ /* 0x000fe20003800200 */
[----:B------:R-:W-:Y:S02]  /*01c0*/  UMOV UR7, 0x54442d18 ;  /* 0x54442d1800077882 */ /* 0x000fe40000000000 */
[----:B------:R-:W-:Y:S01]  /*01d0*/  UISETP.GE.U32.AND UP0, UPT, UR4, 0x20, UPT ;  /* 0x000000200400788c */ /* 0x000fe2000bf06070 */
[----:B-1----:R-:W-:-:S08]  /*01e0*/  DFMA R16, R14, -R12, 1 ;  /* 0x3ff000000e10742b */ /* 0x002fd0000000080c */
[----:B------:R-:W-:-:S08]  /*01f0*/  DFMA R16, R16, R16, R16 ;  /* 0x000000101010722b */ /* 0x000fd00000000010 */
[----:B------:R-:W-:-:S08]  /*0200*/  DFMA R16, R14, R16, R14 ;  /* 0x000000100e10722b */ /* 0x000fd0000000000e */
[----:B------:R-:W-:-:S08]  /*0210*/  DFMA R18, R16, -R12, 1 ;  /* 0x3ff000001012742b */ /* 0x000fd0000000080c */
[----:B------:R-:W-:Y:S01]  /*0220*/  DFMA R18, R16, R18, R16 ;  /* 0x000000121012722b */ /* 0x000fe20000000010 */
[----:B--2---:R-:W1:Y:S02]  /*0230*/  F2F.F64.F32 R14, R0 ;  /* 0x00000000000e7310 */ /* 0x004e640000201800 */
[----:B-1----:R-:W-:-:S08]  /*0240*/  DADD R16, R14, UR10 ;  /* 0x0000000a0e107e29 */ /* 0x002fd00008000000 */
[----:B------:R-:W-:Y:S02]  /*0250*/  DMUL R14, R16, R18 ;  /* 0x00000012100e7228 */ /* 0x000fe40000000000 */
[----:B------:R-:W-:-:S06]  /*0260*/  FSETP.GEU.AND P1, PT, |R17|, 6.5827683646048100446e-37, PT ;  /* 0x036000001100780b */ /* 0x000fcc0003f2e200 */
[----:B------:R-:W-:-:S08]  /*0270*/  DFMA R12, R14, -R12, R16 ;  /* 0x8000000c0e0c722b */ /* 0x000fd00000000010 */
[----:B------:R-:W-:-:S10]  /*0280*/  DFMA R12, R18, R12, R14 ;  /* 0x0000000c120c722b */ /* 0x000fd4000000000e */
[----:B------:R-:W-:-:S05]  /*0290*/  FFMA R5, RZ, 2.3926990032196044922, R13 ;  /* 0x401921fbff057823 */ /* 0x000fca000000000d */
[----:B------:R-:W-:-:S13]  /*02a0*/  FSETP.GT.AND P0, PT, |R5|, 1.469367938527859385e-39, PT ;  /* 0x001000000500780b */ /* 0x000fda0003f04200 */
[----:B------:R-:W-:Y:S05]  /*02b0*/  @P0 BRA P1, `(.L_x_1) ;  /* 0x00000000001c0947 */ /* 0x000fea0000800000 */
[----:B------:R-:W-:Y:S01]  /*02c0*/  IMAD.MOV.U32 R12, RZ, RZ, R16 ;  /* 0x000000ffff0c7224 */ /* 0x000fe200078e0010 */
[----:B------:R-:W-:Y:S01]  /*02d0*/  MOV R0, 0x310 ;  /* 0x0000031000007802 */ /* 0x000fe20000000f00 */
[----:B------:R-:W-:Y:S02]  /*02e0*/  IMAD.MOV.U32 R13, RZ, RZ, R17 ;  /* 0x000000ffff0d7224 */ /* 0x000fe400078e0011 */
[----:B------:R-:W-:-:S07]  /*02f0*/  IMAD.MOV.U32 R15, RZ, RZ, 0x401921fb ;  /* 0x401921fbff0f7424 */ /* 0x000fce00078e00ff */
[----:B0---4-:R-:W-:Y:S05]  /*0300*/  CALL.REL.NOINC `($__internal_0_$__cuda_sm20_div_rn_f64_full) ;  /* 0x00000008007c7944 */ /* 0x011fea0003c00000 */
[----:B------:R-:W-:Y:S02]  /*0310*/  IMAD.MOV.U32 R12, RZ, RZ, R20 ;  /* 0x000000ffff0c7224 */ /* 0x000fe400078e0014 */
[----:B------:R-:W-:-:S07]  /*0320*/  IMAD.MOV.U32 R13, RZ, RZ, R21 ;  /* 0x000000ffff0d7224 */ /* 0x000fce00078e0015 */
.L_x_1:
[----:B------:R-:W-:Y:S05]  /*0330*/  BSYNC.RECONVERGENT B0 ;  /* 0x0000000000007941 */ /* 0x000fea0003800200 */
.L_x_0:
[----:B------:R-:W2:Y:S01]  /*0340*/  LDG.E R0, desc[UR8][R6.64+0x8] ;  /* 0x0000080806007981 */ /* 0x000ea2000c1e1900 */
[----:B------:R-:W1:Y:S01]  /*0350*/  MUFU.RCP64H R15, 3.1415920257568359375 ;  /* 0x400921fb000f7908 */ /* 0x000e620000001800 */
[----:B------:R-:W-:Y:S01]  /*0360*/  IMAD.MOV.U32 R16, RZ, RZ, 0x54442d18 ;  /* 0x54442d18ff107424 */ /* 0x000fe200078e00ff */
[----:B------:R-:W-:Y:S01]  /*0370*/  BSSY.RECONVERGENT B0, `(.L_x_2) ;  /* 0x000001d000007945 */ /* 0x000fe20003800200 */
[----:B------:R-:W-:Y:S02]  /*0380*/  IMAD.MOV.U32 R17, RZ, RZ, 0x400921fb ;  /* 0x400921fbff117424 */ /* 0x000fe400078e00ff */
[----:B------:R-:W-:-:S06]  /*0390*/  IMAD.MOV.U32 R14, RZ, RZ, 0x1 ;  /* 0x00000001ff0e7424 */ /* 0x000fcc00078e00ff */
[----:B-1----:R-:W-:-:S08]  /*03a0*/  DFMA R18, R14, -R16, 1 ;  /* 0x3ff000000e12742b */ /* 0x002fd00000000810 */
[----:B------:R-:W-:-:S08]  /*03b0*/  DFMA R18, R18, R18, R18 ;  /* 0x000000121212722b */ /* 0x000fd00000000012 */
[----:B------:R-:W-:-:S08]  /*03c0*/  DFMA R18, R14, R18, R14 ;  /* 0x000000120e12722b */ /* 0x000fd0000000000e */
[----:B------:R-:W-:-:S08]  /*03d0*/  DFMA R20, R18, -R16, 1 ;  /* 0x3ff000001214742b */ /* 0x000fd00000000810 */
[----:B------:R-:W-:Y:S02]  /*03e0*/  DFMA R20, R18, R20, R18 ;  /* 0x000000141214722b */ /* 0x000fe40000000012 */
[----:B0-----:R-:W-:Y:S01]  /*03f0*/  DFMA R18, R10, R12, -0.5 ;  /* 0xbfe000000a12742b */ /* 0x001fe2000000000c */
[----:B--2---:R-:W0:Y:S05]  /*0400*/  F2F.F64.F32 R14, R0 ;  /* 0x00000000000e7310 */ /* 0x004e2a0000201800 */
[----:B0-----:R-:W-:Y:S01]  /*0410*/  DMUL R22, R14, R20 ;  /* 0x000000140e167228 */ /* 0x001fe20000000000 */
[----:B------:R-:W-:-:S07]  /*0420*/  FSETP.GEU.AND P1, PT, |R15|, 6.5827683646048100446e-37, PT ;  /* 0x036000000f00780b */ /* 0x000fce0003f2e200 */
[----:B------:R-:W-:Y:S01]  /*0430*/  DFMA R12, R22, -R16, R14 ;  /* 0x80000010160c722b */ /* 0x000fe2000000000e */
[----:B------:R-:W-:Y:S02]  /*0440*/  IMAD.MOV.U32 R17, RZ, RZ, 0x3fe00000 ;  /* 0x3fe00000ff117424 */ /* 0x000fe400078e00ff */
[----:B------:R-:W-:-:S03]  /*0450*/  IMAD.MOV.U32 R16, RZ, RZ, RZ ;  /* 0x000000ffff107224 */ /* 0x000fc600078e00ff */
[----:B------:R-:W-:Y:S02]  /*0460*/  LOP3.LUT R17, R17, 0x80000000, R19, 0xb8, !PT ;  /* 0x8000000011117812 */ /* 0x000fe400078eb813 */
[----:B------:R-:W-:-:S04]  /*0470*/  DFMA R12, R20, R12, R22 ;  /* 0x0000000c140c722b */ /* 0x000fc80000000016 */
[----:B------:R-:W-:-:S06]  /*0480*/  DADD.RZ R16, R18, R16 ;  /* 0x0000000012107229 */ /* 0x000fcc000000c010 */
[----:B------:R-:W-:Y:S01]  /*0490*/  FFMA R18, RZ, 2.1426990032196044922, R13 ;  /* 0x400921fbff127823 */ /* 0x000fe2000000000d */
[----:B------:R0:W1:Y:S04]  /*04a0*/  F2I.F64.TRUNC R5, R16 ;  /* 0x0000001000057311 */ /* 0x000068000030d100 */
[----:B------:R-:W-:-:S13]  /*04b0*/  FSETP.GT.AND P0, PT, |R18|, 1.469367938527859385e-39, PT ;  /* 0x001000001200780b */ /* 0x000fda0003f04200 */
[----:B01----:R-:W-:Y:S05]  /*04c0*/  @P0 BRA P1, `(.L_x_3) ;  /* 0x00000000001c0947 */ /* 0x003fea0000800000 */
[----:B------:R-:W-:Y:S01]  /*04d0*/  IMAD.MOV.U32 R13, RZ, RZ, R15 ;  /* 0x000000ffff0d7224 */ /* 0x000fe200078e000f */
[----:B------:R-:W-:Y:S01]  /*04e0*/  MOV R0, 0x520 ;  /* 0x0000052000007802 */ /* 0x000fe20000000f00 */
[----:B------:R-:W-:Y:S02]  /*04f0*/  IMAD.MOV.U32 R12, RZ, RZ, R14 ;  /* 0x000000ffff0c7224 */ /* 0x000fe400078e000e */
[----:B------:R-:W-:-:S07]  /*0500*/  IMAD.MOV.U32 R15, RZ, RZ, 0x400921fb ;  /* 0x400921fbff0f7424 */ /* 0x000fce00078e00ff */
[----:B----4-:R-:W-:Y:S05]  /*0510*/  CALL.REL.NOINC `($__internal_0_$__cuda_sm20_div_rn_f64_full) ;  /* 0x0000000400f87944 */ /* 0x010fea0003c00000 */
[----:B------:R-:W-:Y:S02]  /*0520*/  IMAD.MOV.U32 R12, RZ, RZ, R20 ;  /* 0x000000ffff0c7224 */ /* 0x000fe400078e0014 */
[----:B------:R-:W-:-:S07]  /*0530*/  IMAD.MOV.U32 R13, RZ, RZ, R21 ;  /* 0x000000ffff0d7224 */ /* 0x000fce00078e0015 */
.L_x_3:
[----:B------:R-:W-:Y:S05]  /*0540*/  BSYNC.RECONVERGENT B0 ;  /* 0x0000000000007941 */ /* 0x000fea0003800200 */
.L_x_2:
[----:B----4-:R-:W-:Y:S01]  /*0550*/  DFMA R12, R8, R12, -0.5 ;  /* 0xbfe00000080c742b */ /* 0x010fe2000000000c */
[----:B------:R-:W-:Y:S01]  /*0560*/  IMAD.MOV.U32 R15, RZ, RZ, 0x3fe00000 ;  /* 0x3fe00000ff0f7424 */ /* 0x000fe200078e00ff */
[----:B------:R-:W2:Y:S01]  /*0570*/  LDG.E R6, desc[UR8][R6.64] ;  /* 0x0000000806067981 */ /* 0x000ea2000c1e1900 */
[----:B------:R-:W-:-:S07]  /*0580*/  IMAD.MOV.U32 R14, RZ, RZ, RZ ;  /* 0x000000ffff0e7224 */ /* 0x000fce00078e00ff */
[----:B------:R-:W-:-:S06]  /*0590*/  LOP3.LUT R15, R15, 0x80000000, R13, 0xb8, !PT ;  /* 0x800000000f0f7812 */ /* 0x000fcc00078eb80d */
[----:B------:R-:W-:Y:S01]  /*05a0*/  DADD.RZ R12, R12, R14 ;  /* 0x000000000c0c7229 */ /* 0x000fe2000000c00e */
[----:B------:R-:W0:Y:S09]  /*05b0*/  LDC.64 R14, c[0x0][0x388] ;  /* 0x0000e200ff0e7b82 */ /* 0x000e320000000a00 */
[----:B------:R-:W1:Y:S02]  /*05c0*/  F2I.F64.TRUNC R12, R12 ;  /* 0x0000000c000c7311 */ /* 0x000e64000030d100 */
[----:B-1----:R-:W-:-:S04]  /*05d0*/  IMAD R17, R12, UR5, R5 ;  /* 0x000000050c117c24 */ /* 0x002fc8000f8e0205 */
[----:B0-----:R-:W-:-:S06]  /*05e0*/  IMAD.WIDE R14, R17, 0x4, R14 ;  /* 0x00000004110e7825 */ /* 0x001fcc00078e020e */
[----:B------:R-:W3:Y:S01]  /*05f0*/  LDG.E R14, desc[UR8][R14.64] ;  /* 0x000000080e0e7981 */ /* 0x000ee2000c1e1900 */
[----:B------:R-:W-:Y:S01]  /*0600*/  BSSY.RECONVERGENT B0, `(.L_x_4) ;  /* 0x000006d000007945 */ /* 0x000fe20003800200 */
[----:B--2---:R-:W-:-:S04]  /*0610*/  FMUL R0, R6, 100 ;  /* 0x42c8000006007820 */ /* 0x004fc80000400000 */
[----:B------:R-:W3:Y:S02]  /*0620*/  F2I.TRUNC.NTZ R19, R0 ;  /* 0x0000000000137305 */ /* 0x000ee4000020f100 */
[----:B---3--:R-:W-:-:S05]  /*0630*/  IMAD.IADD R16, R19, 0x1, -R14 ;  /* 0x0000000113107824 */ /* 0x008fca00078e0a0e */
[----:B------:R-:W-:-:S13]  /*0640*/  ISETP.GE.U32.AND P0, PT, R16, 0x6, PT ;  /* 0x000000061000780c */ /* 0x000fda0003f06070 */
[----:B------:R-:W-:Y:S05]  /*0650*/  @!P0 BRA `(.L_x_5) ;  /* 0x00000004009c8947 */ /* 0x000fea0003800000 */
[----:B------:R-:W0:Y:S01]  /*0660*/  LDCU.64 UR10, c[0x0][0x398] ;  /* 0x00007300ff0a77ac */ /* 0x000e220008000a00 */
[----:B------:R-:W-:Y:S02]  /*0670*/  SHF.R.S32.HI R7, RZ, 0x1f, R4 ;  /* 0x0000001fff077819 */ /* 0x000fe40000011404 */
[----:B0-----:R-:W-:-:S04]  /*0680*/  LEA R16, P0, R4, UR10, 0x2 ;  /* 0x0000000a04107c11 */ /* 0x001fc8000f8010ff */
[----:B------:R-:W-:-:S05]  /*0690*/  LEA.HI.X R17, R4, UR11, R7, 0x2, P0 ;  /* 0x0000000b04117c11 */ /* 0x000fca00080f1407 */
[----:B------:R-:W2:Y:S01]  /*06a0*/  LDG.E R6, desc[UR8][R16.64] ;  /* 0x0000000810067981 */ /* 0x000ea2000c1e1900 */
[----:B------:R-:W-:Y:S01]  /*06b0*/  BSSY.RECONVERGENT B1, `(.L_x_6) ;  /* 0x0000011000017945 */ /* 0x000fe20003800200 */
[----:B--2---:R-:W0:Y:S02]  /*06c0*/  F2F.F64.F32 R6, R6 ;  /* 0x0000000600067310 */ /* 0x004e240000201800 */
[----:B0-----:R-:W-:Y:S01]  /*06d0*/  DMUL R14, R6, 100 ;  /* 0x40590000060e7828 */ /* 0x001fe20000000000 */
[----:B------:R-:W-:-:S05]  /*06e0*/  I2FP.F32.S32 R7, R19 ;  /* 0x0000001300077245 */ /* 0x000fca0000201400 */
[----:B------:R-:W0:Y:S02]  /*06f0*/  MUFU.RCP R4, R7 ;  /* 0x0000000700047308 */ /* 0x000e240000001000 */
[----:B------:R-:W-:-:S06]  /*0700*/  DMUL R14, R14, 128 ;  /* 0x406000000e0e7828 */ /* 0x000fcc0000000000 */
[----:B------:R-:W1:Y:S01]  /*0710*/  F2F.F32.F64 R0, R14 ;  /* 0x0000000e00007310 */ /* 0x000e620000301000 */
[----:B0-----:R-:W-:-:S04]  /*0720*/  FFMA R13, -R7, R4, 1 ;  /* 0x3f800000070d7423 */ /* 0x001fc80000000104 */
[----:B------:R-:W-:-:S03]  /*0730*/  FFMA R13, R4, R13, R4 ;  /* 0x0000000d040d7223 */ /* 0x000fc60000000004 */
[----:B-1----:R-:W0:Y:S01]  /*0740*/  FCHK P0, R0, R7 ;  /* 0x0000000700007302 */ /* 0x002e220000000000 */
[----:B------:R-:W-:-:S04]  /*0750*/  FFMA R4, R0, R13, RZ ;  /* 0x0000000d00047223 */ /* 0x000fc800000000ff */
[----:B------:R-:W-:-:S04]  /*0760*/  FFMA R16, -R7, R4, R0 ;  /* 0x0000000407107223 */ /* 0x000fc80000000100 */
[----:B------:R-:W-:Y:S01]  /*0770*/  FFMA R4, R13, R16, R4 ;  /* 0x000000100d047223 */ /* 0x000fe20000000004 */
[----:B0-----:R-:W-:Y:S06]  /*0780*/  @!P0 BRA `(.L_x_7) ;  /* 0x00000000000c8947 */ /* 0x001fec0003800000 */
[----:B------:R-:W-:-:S07]  /*0790*/  MOV R4, 0x7b0 ;  /* 0x000007b000047802 */ /* 0x000fce0000000f00 */
[----:B------:R-:W-:Y:S05]  /*07a0*/  CALL.REL.NOINC `($__internal_1_$__cuda_sm3x_div_rn_noftz_f32_slowpath) ;  /* 0x0000000800c47944 */ /* 0x000fea0003c00000 */
[----:B------:R-:W-:-:S07]  /*07b0*/  IMAD.MOV.U32 R4, RZ, RZ, R0 ;  /* 0x000000ffff047224 */ /* 0x000fce00078e0000 */
.L_x_7:
[----:B------:R-:W-:Y:S05]  /*07c0*/  BSYNC.RECONVERGENT B1 ;  /* 0x0000000000017941 */ /* 0x000fea0003800200 */
.L_x_6:
[----:B------:R-:W-:-:S06]  /*07d0*/  FMUL R0, R4, 4 ;  /* 0x4080000004007820 */ /* 0x000fcc0000400000 */
[----:B------:R-:W0:Y:S02]  /*07e0*/  F2I.TRUNC.NTZ R0, R0 ;  /* 0x0000000000007305 */ /* 0x000e24000020f100 */
[----:B0-----:R-:W-:-:S13]  /*07f0*/  ISETP.GE.AND P0, PT, R0, 0x1, PT ;  /* 0x000000010000780c */ /* 0x001fda0003f06270 */
[----:B------:R-:W-:Y:S05]  /*0800*/  @!P0 BRA `(.L_x_5) ;  /* 0x0000000400308947 */ /* 0x000fea0003800000 */
[----:B------:R-:W-:Y:S02]  /*0810*/  IMAD.SHL.U32 R4, R0, 0x2, RZ ;  /* 0x0000000200047824 */ /* 0x000fe400078e00ff */
[----:B------:R-:W-:-:S03]  /*0820*/  IMAD.MOV R13, RZ, RZ, -R0 ;  /* 0x000000ffff0d7224 */ /* 0x000fc600078e0a00 */
[----:B------:R-:W-:-:S05]  /*0830*/  LOP3.LUT R4, R4, 0xfffffffc, RZ, 0xc0, !PT ;  /* 0xfffffffc04047812 */ /* 0x000fca00078ec0ff */
[----:B------:R-:W-:-:S07]  /*0840*/  IMAD.MOV R4, RZ, RZ, -R4 ;  /* 0x000000ffff047224 */ /* 0x000fce00078e0a04 */
.L_x_14:
[----:B------:R-:W-:Y:S01]  /*0850*/  ISETP.NE.AND P1, PT, R0, 0x1, PT ;  /* 0x000000010000780c */ /* 0x000fe20003f25270 */
[----:B------:R-:W-:Y:S01]  /*0860*/  IMAD.IADD R16, R12, 0x1, R13 ;  /* 0x000000010c107824 */ /* 0x000fe200078e020d */
[----:B------:R-:W-:Y:S01]  /*0870*/  BSSY.RECONVERGENT B1, `(.L_x_8) ;  /* 0x0000030000017945 */ /* 0x000fe20003800200 */
[----:B------:R-:W-:Y:S02]  /*0880*/  VIADD R13, R13, 0x1 ;  /* 0x000000010d0d7836 */ /* 0x000fe40000000000 */
[----:B------:R-:W-:Y:S01]  /*0890*/  IMAD.MOV.U32 R18, RZ, RZ, -0x1 ;  /* 0xffffffffff127424 */ /* 0x000fe200078e00ff */
[C---:B------:R-:W-:Y:S02]  /*08a0*/  ISETP.GT.AND P0, PT, R16.reuse, RZ, PT ;  /* 0x000000ff1000720c */ /* 0x040fe40003f04270 */
[----:B------:R-:W-:Y:S02]  /*08b0*/  ISETP.NE.AND P5, PT, R13, R0, PT ;  /* 0x000000000d00720c */ /* 0x000fe40003fa5270 */
[C---:B------:R-:W-:Y:S01]  /*08c0*/  ISETP.LT.AND P0, PT, R16.reuse, UR6, P0 ;  /* 0x0000000610007c0c */ /* 0x040fe20008701270 */
[----:B------:R-:W-:-:S02]  /*08d0*/  IMAD R16, R16, UR5, RZ ;  /* 0x0000000510107c24 */ /* 0x000fc4000f8e02ff */
[----:B01----:R-:W-:Y:S10]  /*08e0*/  @!P1 BRA `(.L_x_9) ;  /* 0x0000000000a09947 */ /* 0x003ff40003800000 */
[----:B------:R-:W0:Y:S01]  /*08f0*/  LDC.64 R6, c[0x0][0x390] ;  /* 0x0000e400ff067b82 */ /* 0x000e220000000a00 */
[----:B------:R-:W-:Y:S01]  /*0900*/  IMAD.IADD R17, R5, 0x1, -R0 ;  /* 0x0000000105117824 */ /* 0x000fe200078e0a00 */
[----:B------:R-:W-:Y:S01]  /*0910*/  BSSY.RECONVERGENT B2, `(.L_x_10) ;  /* 0x0000024000027945 */ /* 0x000fe20003800200 */
[----:B------:R-:W-:Y:S01]  /*0920*/  IADD3 R18, PT, PT, -R0, 0x1, RZ ;  /* 0x0000000100127810 */ /* 0x000fe20007ffe1ff */
[----:B------:R-:W-:Y:S02]  /*0930*/  IMAD.MOV.U32 R20, RZ, RZ, R4 ;  /* 0x000000ffff147224 */ /* 0x000fe400078e0004 */
[----:B------:R-:W-:-:S07]  /*0940*/  IMAD.IADD R19, R16, 0x1, R17 ;  /* 0x0000000110137824 */ /* 0x000fce00078e0211 */
.L_x_11:
[C---:B-1----:R-:W-:Y:S01]  /*0950*/  VIADD R15, R17.reuse, 0x1 ;  /* 0x00000001110f7836 */ /* 0x042fe20000000000 */
[----:B------:R-:W-:Y:S01]  /*0960*/  SHF.R.S32.HI R22, RZ, 0x1f, R19 ;  /* 0x0000001fff167819 */ /* 0x000fe20000011413 */
[----:B------:R-:W-:Y:S01]  /*0970*/  VIADD R21, R17, 0x2 ;  /* 0x0000000211157836 */ /* 0x000fe20000000000 */
[----:B0-----:R-:W-:Y:S01]  /*0980*/  IADD3 R14, P3, P4, R19, 0x3, R6 ;  /* 0x00000003130e7810 */ /* 0x001fe20007c7e006 */
[----:B------:R-:W-:Y:S01]  /*0990*/  VIADD R23, R17, 0x3 ;  /* 0x0000000311177836 */ /* 0x000fe20000000000 */
[----:B------:R-:W-:Y:S01]  /*09a0*/  ISETP.GE.AND P2, PT, R15, UR5, PT ;  /* 0x000000050f007c0c */ /* 0x000fe2000bf46270 */
[----:B------:R-:W-:Y:S01]  /*09b0*/  IMAD.MOV.U32 R24, RZ, RZ, 0x1 ;  /* 0x00000001ff187424 */ /* 0x000fe200078e00ff */
[----:B------:R-:W-:Y:S01]  /*09c0*/  ISETP.GE.AND P1, PT, R17, UR5, PT ;  /* 0x0000000511007c0c */ /* 0x000fe2000bf26270 */
[----:B------:R-:W-:Y:S01]  /*09d0*/  VIADD R20, R20, 0x4 ;  /* 0x0000000414147836 */ /* 0x000fe20000000000 */
[----:B------:R-:W-:Y:S01]  /*09e0*/  IADD3.X R15, PT, PT, R22, R7, RZ, P3, P4 ;  /* 0x00000007160f7210 */ /* 0x000fe20001fe84ff */
[----:B------:R-:W-:Y:S01]  /*09f0*/  IMAD.MOV.U32 R22, RZ, RZ, 0x1 ;  /* 0x00000001ff167424 */ /* 0x000fe200078e00ff */
[----:B------:R-:W-:Y:S01]  /*0a00*/  ISETP.GE.AND P3, PT, R21, UR5, PT ;  /* 0x0000000515007c0c */ /* 0x000fe2000bf66270 */
[----:B------:R-:W-:Y:S01]  /*0a10*/  VIADD R18, R18, 0x4 ;  /* 0x0000000412127836 */ /* 0x000fe20000000000 */
[----:B------:R-:W-:Y:S01]  /*0a20*/  ISETP.GE.AND P4, PT, R23, UR5, PT ;  /* 0x0000000517007c0c */ /* 0x000fe2000bf86270 */
[----:B------:R-:W-:Y:S01]  /*0a30*/  VIADD R19, R19, 0x4 ;  /* 0x0000000413137836 */ /* 0x000fe20000000000 */
[----:B------:R-:W-:-:S02]  /*0a40*/  ISETP.GT.AND P1, PT, R17, RZ, !P1 ;  /* 0x000000ff1100720c */ /* 0x000fc40004f24270 */
[C---:B------:R-:W-:Y:S01]  /*0a50*/  ISETP.LT.U32.AND P2, PT, R17.reuse, 0x7fffffff, !P2 ;  /* 0x7fffffff1100780c */ /* 0x040fe20005741070 */
[----:B------:R-:W-:Y:S01]  /*0a60*/  VIADD R17, R17, 0x4 ;  /* 0x0000000411117836 */ /* 0x000fe20000000000 */
[----:B------:R-:W-:Y:S01]  /*0a70*/  ISETP.GT.AND P3, PT, R21, RZ, !P3 ;  /* 0x000000ff1500720c */ /* 0x000fe20005f64270 */
[----:B------:R-:W-:Y:S01]  /*0a80*/  IMAD.MOV.U32 R21, RZ, RZ, 0x1 ;  /* 0x00000001ff157424 */ /* 0x000fe200078e00ff */
[----:B------:R-:W-:Y:S01]  /*0a90*/  ISETP.GT.AND P4, PT, R23, RZ, !P4 ;  /* 0x000000ff1700720c */ /* 0x000fe20006784270 */
[----:B------:R-:W-:Y:S01]  /*0aa0*/  IMAD.MOV.U32 R23, RZ, RZ, 0x1 ;  /* 0x00000001ff177424 */ /* 0x000fe200078e00ff */
[----:B------:R-:W-:Y:S02]  /*0ab0*/  PLOP3.LUT P1, PT, P0, P1, PT, 0x80, 0x8 ;  /* 0x000000000008781c */ /* 0x000fe40000723070 */
[----:B------:R-:W-:Y:S02]  /*0ac0*/  PLOP3.LUT P2, PT, P0, P2, PT, 0x80, 0x8 ;  /* 0x000000000008781c */ /* 0x000fe40000745070 */
[----:B------:R-:W-:-:S02]  /*0ad0*/  PLOP3.LUT P3, PT, P0, P3, PT, 0x80, 0x8 ;  /* 0x000000000008781c */ /* 0x000fc40000767070 */
[----:B------:R-:W-:-:S07]  /*0ae0*/  PLOP3.LUT P4, PT, P0, P4, PT, 0x80, 0x8 ;  /* 0x000000000008781c */ /* 0x000fce0000789070 */
[----:B------:R1:W-:Y:S01]  /*0af0*/  @P1 STG.E.U8 desc[UR8][R14.64+-0x3], R21 ;  /* 0xfffffd150e001986 */ /* 0x0003e2000c101108 */
[----:B------:R-:W-:-:S03]  /*0b00*/  ISETP.NE.AND P1, PT, R20, RZ, PT ;  /* 0x000000ff1400720c */ /* 0x000fc60003f25270 */
[----:B------:R1:W-:Y:S04]  /*0b10*/  @P2 STG.E.U8 desc[UR8][R14.64+-0x2], R22 ;  /* 0xfffffe160e002986 */ /* 0x0003e8000c101108 */
[----:B------:R1:W-:Y:S04]  /*0b20*/  @P3 STG.E.U8 desc[UR8][R14.64+-0x1], R23 ;  /* 0xffffff170e003986 */ /* 0x0003e8000c101108 */
[----:B------:R1:W-:Y:S02]  /*0b30*/  @P4 STG.E.U8 desc[UR8][R14.64], R24 ;  /* 0x000000180e004986 */ /* 0x0003e4000c101108 */
[----:B------:R-:W-:Y:S05]  /*0b40*/  @P1 BRA `(.L_x_11) ;  /* 0xfffffffc00801947 */ /* 0x000fea000383ffff */
[----:B------:R-:W-:Y:S05]  /*0b50*/  BSYNC.RECONVERGENT B2 ;  /* 0x0000000000027941 */ /* 0x000fea0003800200 */
.L_x_10:
[----:B------:R-:W-:-:S07]  /*0b60*/  VIADD R18, R18, 0xffffffff ;  /* 0xffffffff12127836 */ /* 0x000fce0000000000 */
.L_x_9:
[----:B------:R-:W-:Y:S05]  /*0b70*/  BSYNC.RECONVERGENT B1 ;  /* 0x0000000000017941 */ /* 0x000fea0003800200 */
.L_x_8:
[----:B------:R-:W-:Y:S01]  /*0b80*/  LOP3.LUT P1, RZ, R0, 0x1, RZ, 0xc0, !PT ;  /* 0x0000000100ff7812 */ /* 0x000fe2000782c0ff */
[----:B------:R-:W-:-:S12]  /*0b90*/  BSSY.RECONVERGENT B1, `(.L_x_12) ;  /* 0x0000012000017945 */ /* 0x000fd80003800200 */
[----:B------:R-:W-:Y:S05]  /*0ba0*/  @!P1 BRA `(.L_x_13) ;  /* 0x0000000000409947 */ /* 0x000fea0003800000 */
[----:B------:R-:W-:Y:S01]  /*0bb0*/  IMAD.IADD R7, R5, 0x1, R18 ;  /* 0x0000000105077824 */ /* 0x000fe200078e0212 */
[----:B------:R-:W0:Y:S01]  /*0bc0*/  LDCU.64 UR10, c[0x0][0x390] ;  /* 0x00007200ff0a77ac */ /* 0x000e220008000a00 */
[----:B-1----:R-:W-:Y:S02]  /*0bd0*/  IMAD.MOV.U32 R14, RZ, RZ, 0x1 ;  /* 0x00000001ff0e7424 */ /* 0x002fe400078e00ff */
[C---:B------:R-:W-:Y:S01]  /*0be0*/  VIADD R6, R7.reuse, 0x1 ;  /* 0x0000000107067836 */ /* 0x040fe20000000000 */
[C---:B------:R-:W-:Y:S01]  /*0bf0*/  ISETP.GE.AND P1, PT, R7.reuse, UR5, PT ;  /* 0x0000000507007c0c */ /* 0x040fe2000bf26270 */
[----:B------:R-:W-:Y:S02]  /*0c00*/  IMAD.IADD R16, R16, 0x1, R7 ;  /* 0x0000000110107824 */ /* 0x000fe400078e0207 */
[----:B------:R-:W-:Y:S01]  /*0c10*/  IMAD.MOV.U32 R15, RZ, RZ, 0x1 ;  /* 0x00000001ff0f7424 */ /* 0x000fe200078e00ff */
[----:B------:R-:W-:Y:S02]  /*0c20*/  ISETP.GE.AND P2, PT, R6, UR5, PT ;  /* 0x0000000506007c0c */ /* 0x000fe4000bf46270 */
[----:B------:R-:W-:-:S02]  /*0c30*/  ISETP.GT.AND P1, PT, R7, RZ, !P1 ;  /* 0x000000ff0700720c */ /* 0x000fc40004f24270 */
[----:B------:R-:W-:Y:S02]  /*0c40*/  ISETP.LT.U32.AND P2, PT, R7, 0x7fffffff, !P2 ;  /* 0x7fffffff0700780c */ /* 0x000fe40005741070 */
[----:B------:R-:W-:Y:S02]  /*0c50*/  PLOP3.LUT P1, PT, P0, P1, PT, 0x80, 0x8 ;  /* 0x000000000008781c */ /* 0x000fe40000723070 */
[----:B------:R-:W-:Y:S02]  /*0c60*/  PLOP3.LUT P2, PT, P0, P2, PT, 0x80, 0x8 ;  /* 0x000000000008781c */ /* 0x000fe40000745070 */
[----:B0-----:R-:W-:-:S04]  /*0c70*/  IADD3 R6, P0, PT, R16, UR10, RZ ;  /* 0x0000000a10067c10 */ /* 0x001fc8000ff1e0ff */
[----:B------:R-:W-:-:S05]  /*0c80*/  LEA.HI.X.SX32 R7, R16, UR11, 0x1, P0 ;  /* 0x0000000b10077c11 */ /* 0x000fca00080f0eff */
[----:B------:R0:W-:Y:S04]  /*0c90*/  @P1 STG.E.U8 desc[UR8][R6.64], R14 ;  /* 0x0000000e06001986 */ /* 0x0001e8000c101108 */
[----:B------:R0:W-:Y:S02]  /*0ca0*/  @P2 STG.E.U8 desc[UR8][R6.64+0x1], R15 ;  /* 0x0000010f06002986 */ /* 0x0001e4000c101108 */
.L_x_13:
[----:B------:R-:W-:Y:S05]  /*0cb0*/  BSYNC.RECONVERGENT B1 ;  /* 0x0000000000017941 */ /* 0x000fea0003800200 */
.L_x_12:
[----:B------:R-:W-:Y:S05]  /*0cc0*/  @P5 BRA `(.L_x_14) ;  /* 0xfffffff800e05947 */ /* 0x000fea000383ffff */
.L_x_5:
[----:B------:R-:W-:Y:S05]  /*0cd0*/  BSYNC.RECONVERGENT B0 ;  /* 0x0000000000007941 */ /* 0x000fea0003800200 */
.L_x_4:
[----:B------:R-:W-:Y:S05]  /*0ce0*/  BRA.U !UP0, `(.L_x_15) ;  /* 0xfffffff108fc7547 */ /* 0x000fea000b83ffff */
[----:B------:R-:W-:Y:S05]  /*0cf0*/  EXIT ;  /* 0x000000000000794d */ /* 0x000fea0003800000 */
        .weak           $__internal_0_$__cuda_sm20_div_rn_f64_full
        .type           $__internal_0_$__cuda_sm20_div_rn_f64_full,@function
        .size           $__internal_0_$__cuda_sm20_div_rn_f64_full,($__internal_1_$__cuda_sm3x_div_rn_noftz_f32_slowpath - $__internal_0_$__cuda_sm20_div_rn_f64_full)
$__internal_0_$__cuda_sm20_div_rn_f64_full:
[----:B------:R-:W-:Y:S01]  /*0d00*/  FSETP.GEU.AND P2, PT, |R13|, 1.469367938527859385e-39, PT ;  /* 0x001000000d00780b */ /* 0x000fe20003f4e200 */
[----:B------:R-:W-:Y:S01]  /*0d10*/  IMAD.U32 R14, RZ, RZ, UR7 ;  /* 0x00000007ff0e7e24 */ /* 0x000fe2000f8e00ff */
[C---:B------:R-:W-:Y:S01]  /*0d20*/  FSETP.GEU.AND P0, PT, |R15|.reuse, 1.469367938527859385e-39, PT ;  /* 0x001000000f00780b */ /* 0x040fe20003f0e200 */
[----:B------:R-:W-:Y:S01]  /*0d30*/  IMAD.U32 R16, RZ, RZ, UR7 ;  /* 0x00000007ff107e24 */ /* 0x000fe2000f8e00ff */
[----:B------:R-:W-:Y:S01]  /*0d40*/  LOP3.LUT R17, R15, 0x800fffff, RZ, 0xc0, !PT ;  /* 0x800fffff0f117812 */ /* 0x000fe200078ec0ff */
[----:B------:R-:W-:Y:S01]  /*0d50*/  IMAD.MOV.U32 R27, RZ, RZ, 0x1ca00000 ;  /* 0x1ca00000ff1b7424 */ /* 0x000fe200078e00ff */
[----:B------:R-:W-:Y:S01]  /*0d60*/  LOP3.LUT R26, R13, 0x7ff00000, RZ, 0xc0, !PT ;  /* 0x7ff000000d1a7812 */ /* 0x000fe200078ec0ff */
[----:B------:R-:W-:Y:S01]  /*0d70*/  IMAD.MOV.U32 R18, RZ, RZ, R12 ;  /* 0x000000ffff127224 */ /* 0x000fe200078e000c */
[----:B------:R-:W-:Y:S01]  /*0d80*/  LOP3.LUT R17, R17, 0x3ff00000, RZ, 0xfc, !PT ;  /* 0x3ff0000011117812 */ /* 0x000fe200078efcff */
[----:B------:R-:W-:Y:S01]  /*0d90*/  IMAD.MOV.U32 R20, RZ, RZ, 0x1 ;  /* 0x00000001ff147424 */ /* 0x000fe200078e00ff */
[C---:B------:R-:W-:Y:S01]  /*0da0*/  LOP3.LUT R29, R15.reuse, 0x7ff00000, RZ, 0xc0, !PT ;  /* 0x7ff000000f1d7812 */ /* 0x040fe200078ec0ff */
[----:B------:R-:W-:Y:S02]  /*0db0*/  BSSY.RECONVERGENT B1, `(.L_x_16) ;  /* 0x000004d000017945 */ /* 0x000fe40003800200 */
[----:B------:R-:W-:Y:S01]  /*0dc0*/  @!P2 LOP3.LUT R19, R15, 0x7ff00000, RZ, 0xc0, !PT ;  /* 0x7ff000000f13a812 */ /* 0x000fe200078ec0ff */
[----:B------:R-:W-:Y:S01]  /*0dd0*/  @!P2 IMAD.MOV.U32 R22, RZ, RZ, RZ ;  /* 0x000000ffff16a224 */ /* 0x000fe200078e00ff */
[----:B------:R-:W-:Y:S01]  /*0de0*/  @!P0 DMUL R16, R14, 8.98846567431157953865e+307 ;  /* 0x7fe000000e108828 */ /* 0x000fe20000000000 */
[----:B------:R-:W-:-:S02]  /*0df0*/  ISETP.GE.U32.AND P1, PT, R26, R29, PT ;  /* 0x0000001d1a00720c */ /* 0x000fc40003f26070 */
[----:B------:R-:W-:Y:S02]  /*0e00*/  @!P2 ISETP.GE.U32.AND P3, PT, R26, R19, PT ;  /* 0x000000131a00a20c */ /* 0x000fe40003f66070 */
[C---:B------:R-:W-:Y:S01]  /*0e10*/  SEL R19, R27.reuse, 0x63400000, !P1 ;  /* 0x634000001b137807 */ /* 0x040fe20004800000 */
[----:B------:R-:W0:Y:S01]  /*0e20*/  MUFU.RCP64H R21, R17 ;  /* 0x0000001100157308 */ /* 0x000e220000001800 */
[----:B------:R-:W-:Y:S02]  /*0e30*/  @!P2 SEL R23, R27, 0x63400000, !P3 ;  /* 0x634000001b17a807 */ /* 0x000fe40005800000 */
[--C-:B------:R-:W-:Y:S02]  /*0e40*/  LOP3.LUT R19, R19, 0x800fffff, R13.reuse, 0xf8, !PT ;  /* 0x800fffff13137812 */ /* 0x100fe400078ef80d */
[----:B------:R-:W-:Y:S02]  /*0e50*/  @!P2 LOP3.LUT R23, R23, 0x80000000, R13, 0xf8, !PT ;  /* 0x800000001717a812 */ /* 0x000fe400078ef80d */
[----:B------:R-:W-:-:S02]  /*0e60*/  @!P0 LOP3.LUT R29, R17, 0x7ff00000, RZ, 0xc0, !PT ;  /* 0x7ff00000111d8812 */ /* 0x000fc400078ec0ff */
[----:B------:R-:W-:-:S06]  /*0e70*/  @!P2 LOP3.LUT R23, R23, 0x100000, RZ, 0xfc, !PT ;  /* 0x001000001717a812 */ /* 0x000fcc00078efcff */
[----:B------:R-:W-:Y:S02]  /*0e80*/  @!P2 DFMA R18, R18, 2, -R22 ;  /* 0x400000001212a82b */ /* 0x000fe40000000816 */
[----:B0-----:R-:W-:-:S08]  /*0e90*/  DFMA R22, R20, -R16, 1 ;  /* 0x3ff000001416742b */ /* 0x001fd00000000810 */
[----:B------:R-:W-:-:S08]  /*0ea0*/  DFMA R22, R22, R22, R22 ;  /* 0x000000161616722b */ /* 0x000fd00000000016 */
[----:B------:R-:W-:-:S08]  /*0eb0*/  DFMA R22, R20, R22, R20 ;  /* 0x000000161416722b */ /* 0x000fd00000000014 */
[----:B------:R-:W-:-:S08]  /*0ec0*/  DFMA R20, R22, -R16, 1 ;  /* 0x3ff000001614742b */ /* 0x000fd00000000810 */
[----:B------:R-:W-:-:S08]  /*0ed0*/  DFMA R20, R22, R20, R22 ;  /* 0x000000141614722b */ /* 0x000fd00000000016 */
[----:B------:R-:W-:-:S08]  /*0ee0*/  DMUL R22, R20, R18 ;  /* 0x0000001214167228 */ /* 0x000fd00000000000 */
[----:B------:R-:W-:-:S08]  /*0ef0*/  DFMA R24, R22, -R16, R18 ;  /* 0x800000101618722b */ /* 0x000fd00000000012 */
[----:B------:R-:W-:Y:S01]  /*0f00*/  DFMA R24, R20, R24, R22 ;  /* 0x000000181418722b */ /* 0x000fe20000000016 */
[----:B------:R-:W-:Y:S01]  /*0f10*/  IMAD.MOV.U32 R22, RZ, RZ, R26 ;  /* 0x000000ffff167224 */ /* 0x000fe200078e001a */
[----:B------:R-:W-:-:S05]  /*0f20*/  @!P2 LOP3.LUT R22, R19, 0x7ff00000, RZ, 0xc0, !PT ;  /* 0x7ff000001316a812 */ /* 0x000fca00078ec0ff */
[----:B------:R-:W-:-:S05]  /*0f30*/  VIADD R20, R22, 0xffffffff ;  /* 0xffffffff16147836 */ /* 0x000fca0000000000 */
[----:B------:R-:W-:Y:S01]  /*0f40*/  ISETP.GT.U32.AND P0, PT, R20, 0x7feffffe, PT ;  /* 0x7feffffe1400780c */ /* 0x000fe20003f04070 */
[----:B------:R-:W-:-:S05]  /*0f50*/  VIADD R20, R29, 0xffffffff ;  /* 0xffffffff1d147836 */ /* 0x000fca0000000000 */
[----:B------:R-:W-:-:S13]  /*0f60*/  ISETP.GT.U32.OR P0, PT, R20, 0x7feffffe, P0 ;  /* 0x7feffffe1400780c */ /* 0x000fda0000704470 */
[----:B------:R-:W-:Y:S05]  /*0f70*/  @P0 BRA `(.L_x_17) ;  /* 0x00000000006c0947 */ /* 0x000fea0003800000 */
[----:B------:R-:W-:-:S04]  /*0f80*/  LOP3.LUT R13, R15, 0x7ff00000, RZ, 0xc0, !PT ;  /* 0x7ff000000f0d7812 */ /* 0x000fc800078ec0ff */
[CC--:B------:R-:W-:Y:S02]  /*0f90*/  VIADDMNMX R12, R26.reuse, -R13.reuse, 0xb9600000, !PT ;  /* 0xb96000001a0c7446 */ /* 0x0c0fe4000780090d */
[----:B------:R-:W-:Y:S02]  /*0fa0*/  ISETP.GE.U32.AND P0, PT, R26, R13, PT ;  /* 0x0000000d1a00720c */ /* 0x000fe40003f06070 */
[----:B------:R-:W-:Y:S02]  /*0fb0*/  VIMNMX R12, PT, PT, R12, 0x46a00000, PT ;  /* 0x46a000000c0c7848 */ /* 0x000fe40003fe0100 */
[----:B------:R-:W-:-:S05]  /*0fc0*/  SEL R27, R27, 0x63400000, !P0 ;  /* 0x634000001b1b7807 */ /* 0x000fca0004000000 */
[----:B------:R-:W-:Y:S02]  /*0fd0*/  IMAD.IADD R22, R12, 0x1, -R27 ;  /* 0x000000010c167824 */ /* 0x000fe400078e0a1b */
[----:B------:R-:W-:Y:S02]  /*0fe0*/  IMAD.MOV.U32 R12, RZ, RZ, RZ ;  /* 0x000000ffff0c7224 */ /* 0x000fe400078e00ff */
[----:B------:R-:W-:-:S06]  /*0ff0*/  VIADD R13, R22, 0x7fe00000 ;  /* 0x7fe00000160d7836 */ /* 0x000fcc0000000000 */
[----:B------:R-:W-:-:S10]  /*1000*/  DMUL R20, R24, R12 ;  /* 0x0000000c18147228 */ /* 0x000fd40000000000 */
[----:B------:R-:W-:-:S13]  /*1010*/  FSETP.GTU.AND P0, PT, |R21|, 1.469367938527859385e-39, PT ;  /* 0x001000001500780b */ /* 0x000fda0003f0c200 */
[----:B------:R-:W-:Y:S05]  /*1020*/  @P0 BRA `(.L_x_18) ;  /* 0x0000000000940947 */ /* 0x000fea0003800000 */
[----:B------:R-:W-:Y:S01]  /*1030*/  DFMA R16, R24, -R16, R18 ;  /* 0x800000101810722b */ /* 0x000fe20000000012 */
[----:B------:R-:W-:-:S09]  /*1040*/  IMAD.MOV.U32 R14, RZ, RZ, RZ ;  /* 0x000000ffff0e7224 */ /* 0x000fd200078e00ff */
[C---:B------:R-:W-:Y:S02]  /*1050*/  FSETP.NEU.AND P0, PT, R17.reuse, RZ, PT ;  /* 0x000000ff1100720b */ /* 0x040fe40003f0d000 */
[----:B------:R-:W-:-:S04]  /*1060*/  LOP3.LUT R19, R17, 0x80000000, R15, 0x48, !PT ;  /* 0x8000000011137812 */ /* 0x000fc800078e480f */
[----:B------:R-:W-:-:S07]  /*1070*/  LOP3.LUT R15, R19, R13, RZ, 0xfc, !PT ;  /* 0x0000000d130f7212 */ /* 0x000fce00078efcff */
[----:B------:R-:W-:Y:S05]  /*1080*/  @!P0 BRA `(.L_x_18) ;  /* 0x00000000007c8947 */ /* 0x000fea0003800000 */
[----:B------:R-:W-:Y:S01]  /*1090*/  IMAD.MOV R13, RZ, RZ, -R22 ;  /* 0x000000ffff0d7224 */ /* 0x000fe200078e0a16 */
[----:B------:R-:W-:Y:S01]  /*10a0*/  DMUL.RP R14, R24, R14 ;  /* 0x0000000e180e7228 */ /* 0x000fe20000008000 */
[----:B------:R-:W-:-:S06]  /*10b0*/  IMAD.MOV.U32 R12, RZ, RZ, RZ ;  /* 0x000000ffff0c7224 */ /* 0x000fcc00078e00ff */
[----:B------:R-:W-:-:S03]  /*10c0*/  DFMA R12, R20, -R12, R24 ;  /* 0x8000000c140c722b */ /* 0x000fc60000000018 */
[----:B------:R-:W-:-:S03]  /*10d0*/  LOP3.LUT R19, R15, R19, RZ, 0x3c, !PT ;  /* 0x000000130f137212 */ /* 0x000fc600078e3cff */
[----:B------:R-:W-:-:S04]  /*10e0*/  IADD3 R12, PT, PT, -R22, -0x43300000, RZ ;  /* 0xbcd00000160c7810 */ /* 0x000fc80007ffe1ff */
[----:B------:R-:W-:-:S04]  /*10f0*/  FSETP.NEU.AND P0, PT, |R13|, R12, PT ;  /* 0x0000000c0d00720b */ /* 0x000fc80003f0d200 */
[----:B------:R-:W-:Y:S02]  /*1100*/  FSEL R20, R14, R20, !P0 ;  /* 0x000000140e147208 */ /* 0x000fe40004000000 */
[----:B------:R-:W-:Y:S01]  /*1110*/  FSEL R21, R19, R21, !P0 ;  /* 0x0000001513157208 */ /* 0x000fe20004000000 */
[----:B------:R-:W-:Y:S06]  /*1120*/  BRA `(.L_x_18) ;  /* 0x0000000000547947 */ /* 0x000fec0003800000 */
.L_x_17:
[----:B------:R-:W-:-:S14]  /*1130*/  DSETP.NAN.AND P0, PT, R12, R12, PT ;  /* 0x0000000c0c00722a */ /* 0x000fdc0003f08000 */
[----:B------:R-:W-:Y:S05]  /*1140*/  @P0 BRA `(.L_x_19) ;  /* 0x0000000000440947 */ /* 0x000fea0003800000 */
[----:B------:R-:W-:-:S14]  /*1150*/  DSETP.NAN.AND P0, PT, R14, R14, PT ;  /* 0x0000000e0e00722a */ /* 0x000fdc0003f08000 */
[----:B------:R-:W-:Y:S05]  /*1160*/  @P0 BRA `(.L_x_20) ;  /* 0x0000000000300947 */ /* 0x000fea0003800000 */
[----:B------:R-:W-:Y:S01]  /*1170*/  ISETP.NE.AND P0, PT, R22, R29, PT ;  /* 0x0000001d1600720c */ /* 0x000fe20003f05270 */
[----:B------:R-:W-:Y:S02]  /*1180*/  IMAD.MOV.U32 R20, RZ, RZ, 0x0 ;  /* 0x00000000ff147424 */ /* 0x000fe400078e00ff */
[----:B------:R-:W-:-:S10]  /*1190*/  IMAD.MOV.U32 R21, RZ, RZ, -0x80000 ;  /* 0xfff80000ff157424 */ /* 0x000fd400078e00ff */
[----:B------:R-:W-:Y:S05]  /*11a0*/  @!P0 BRA `(.L_x_18) ;  /* 0x0000000000348947 */ /* 0x000fea0003800000 */
[----:B------:R-:W-:Y:S02]  /*11b0*/  ISETP.NE.AND P0, PT, R22, 0x7ff00000, PT ;  /* 0x7ff000001600780c */ /* 0x000fe40003f05270 */
[----:B------:R-:W-:Y:S02]  /*11c0*/  LOP3.LUT R21, R13, 0x80000000, R15, 0x48, !PT ;  /* 0x800000000d157812 */ /* 0x000fe400078e480f */
[----:B------:R-:W-:-:S13]  /*11d0*/  ISETP.EQ.OR P0, PT, R29, RZ, !P0 ;  /* 0x000000ff1d00720c */ /* 0x000fda0004702670 */
[----:B------:R-:W-:Y:S01]  /*11e0*/  @P0 LOP3.LUT R12, R21, 0x7ff00000, RZ, 0xfc, !PT ;  /* 0x7ff00000150c0812 */ /* 0x000fe200078efcff */
[----:B------:R-:W-:Y:S02]  /*11f0*/  @!P0 IMAD.MOV.U32 R20, RZ, RZ, RZ ;  /* 0x000000ffff148224 */ /* 0x000fe400078e00ff */
[----:B------:R-:W-:Y:S02]  /*1200*/  @P0 IMAD.MOV.U32 R20, RZ, RZ, RZ ;  /* 0x000000ffff140224 */ /* 0x000fe400078e00ff */
[----:B------:R-:W-:Y:S01]  /*1210*/  @P0 IMAD.MOV.U32 R21, RZ, RZ, R12 ;  /* 0x000000ffff150224 */ /* 0x000fe200078e000c */
[----:B------:R-:W-:Y:S06]  /*1220*/  BRA `(.L_x_18) ;  /* 0x0000000000147947 */ /* 0x000fec0003800000 */
.L_x_20:
[----:B------:R-:W-:Y:S01]  /*1230*/  LOP3.LUT R21, R15, 0x80000, RZ, 0xfc, !PT ;  /* 0x000800000f157812 */ /* 0x000fe200078efcff */
[----:B------:R-:W-:Y:S01]  /*1240*/  IMAD.MOV.U32 R20, RZ, RZ, R14 ;  /* 0x000000ffff147224 */ /* 0x000fe200078e000e */
[----:B------:R-:W-:Y:S06]  /*1250*/  BRA `(.L_x_18) ;  /* 0x0000000000087947 */ /* 0x000fec0003800000 */
.L_x_19:
[----:B------:R-:W-:Y:S01]  /*1260*/  LOP3.LUT R21, R13, 0x80000, RZ, 0xfc, !PT ;  /* 0x000800000d157812 */ /* 0x000fe200078efcff */
[----:B------:R-:W-:-:S07]  /*1270*/  IMAD.MOV.U32 R20, RZ, RZ, R12 ;  /* 0x000000ffff147224 */ /* 0x000fce00078e000c */
.L_x_18:
[----:B------:R-:W-:Y:S05]  /*1280*/  BSYNC.RECONVERGENT B1 ;  /* 0x0000000000017941 */ /* 0x000fea0003800200 */
.L_x_16:
[----:B------:R-:W-:Y:S02]  /*1290*/  IMAD.MOV.U32 R12, RZ, RZ, R0 ;  /* 0x000000ffff0c7224 */ /* 0x000fe400078e0000 */
[----:B------:R-:W-:-:S04]  /*12a0*/  IMAD.MOV.U32 R13, RZ, RZ, 0x0 ;  /* 0x00000000ff0d7424 */ /* 0x000fc800078e00ff */
[----:B------:R-:W-:Y:S05]  /*12b0*/  RET.REL.NODEC R12 `(_Z11render_occuPfPjPbS_) ;  /* 0xffffffec0c507950 */ /* 0x000fea0003c3ffff */
        .weak           $__internal_1_$__cuda_sm3x_div_rn_noftz_f32_slowpath
        .type           $__internal_1_$__cuda_sm3x_div_rn_noftz_f32_slowpath,@function
        .size           $__internal_1_$__cuda_sm3x_div_rn_noftz_f32_slowpath,(.L_x_170 - $__internal_1_$__cuda_sm3x_div_rn_noftz_f32_slowpath)
$__internal_1_$__cuda_sm3x_div_rn_noftz_f32_slowpath:
[--C-:B------:R-:W-:Y:S01]  /*12c0*/  SHF.R.U32.HI R13, RZ, 0x17, R7.reuse ;  /* 0x00000017ff0d7819 */ /* 0x100fe20000011607 */
[----:B------:R-:W-:Y:S01]  /*12d0*/  BSSY.RECONVERGENT B2, `(.L_x_21) ;  /* 0x0000064000027945 */ /* 0x000fe20003800200 */
[--C-:B------:R-:W-:Y:S01]  /*12e0*/  SHF.R.U32.HI R6, RZ, 0x17, R0.reuse ;  /* 0x00000017ff067819 */ /* 0x100fe20000011600 */
[----:B------:R-:W-:Y:S01]  /*12f0*/  IMAD.MOV.U32 R14, RZ, RZ, R0 ;  /* 0x000000ffff0e7224 */ /* 0x000fe200078e0000 */
[----:B------:R-:W-:Y:S01]  /*1300*/  LOP3.LUT R13, R13, 0xff, RZ, 0xc0, !PT ;  /* 0x000000ff0d0d7812 */ /* 0x000fe200078ec0ff */
[----:B------:R-:W-:Y:S01]  /*1310*/  IMAD.MOV.U32 R15, RZ, RZ, R7 ;  /* 0x000000ffff0f7224 */ /* 0x000fe200078e0007 */
[----:B------:R-:W-:-:S03]  /*1320*/  LOP3.LUT R18, R6, 0xff, RZ, 0xc0, !PT ;  /* 0x000000ff06127812 */ /* 0x000fc600078ec0ff */
[----:B------:R-:W-:Y:S02]  /*1330*/  VIADD R17, R13, 0xffffffff ;  /* 0xffffffff0d117836 */ /* 0x000fe40000000000 */
[----:B------:R-:W-:-:S03]  /*1340*/  VIADD R16, R18, 0xffffffff ;  /* 0xffffffff12107836 */ /* 0x000fc60000000000 */
[----:B------:R-:W-:-:S04]  /*1350*/  ISETP.GT.U32.AND P0, PT, R17, 0xfd, PT ;  /* 0x000000fd1100780c */ /* 0x000fc80003f04070 */
[----:B------:R-:W-:-:S13]  /*1360*/  ISETP.GT.U32.OR P0, PT, R16, 0xfd, P0 ;  /* 0x000000fd1000780c */ /* 0x000fda0000704470 */
[----:B------:R-:W-:Y:S01]  /*1370*/  @!P0 IMAD.MOV.U32 R6, RZ, RZ, RZ ;  /* 0x000000ffff068224 */ /* 0x000fe200078e00ff */
[----:B------:R-:W-:Y:S06]  /*1380*/  @!P0 BRA `(.L_x_22) ;  /* 0x00000000005c8947 */ /* 0x000fec0003800000 */
[----:B------:R-:W-:Y:S02]  /*1390*/  FSETP.GTU.FTZ.AND P0, PT, |R0|, +INF , PT ;  /* 0x7f8000000000780b */ /* 0x000fe40003f1c200 */
[----:B------:R-:W-:-:S04]  /*13a0*/  FSETP.GTU.FTZ.AND P1, PT, |R7|, +INF , PT ;  /* 0x7f8000000700780b */ /* 0x000fc80003f3c200 */
[----:B------:R-:W-:-:S13]  /*13b0*/  PLOP3.LUT P0, PT, P0, P1, PT, 0xf8, 0x8f ;  /* 0x00000000008f781c */ /* 0x000fda0000703f70 */
[----:B------:R-:W-:Y:S05]  /*13c0*/  @P0 BRA `(.L_x_23) ;  /* 0x00000004004c0947 */ /* 0x000fea0003800000 */
[----:B------:R-:W-:-:S13]  /*13d0*/  LOP3.LUT P0, RZ, R15, 0x7fffffff, R14, 0xc8, !PT ;  /* 0x7fffffff0fff7812 */ /* 0x000fda000780c80e */
[----:B------:R-:W-:Y:S05]  /*13e0*/  @!P0 BRA `(.L_x_24) ;  /* 0x00000004003c8947 */ /* 0x000fea0003800000 */
[C---:B------:R-:W-:Y:S02]  /*13f0*/  FSETP.NEU.FTZ.AND P0, PT, |R0|.reuse, +INF , PT ;  /* 0x7f8000000000780b */ /* 0x040fe40003f1d200 */
[----:B------:R-:W-:Y:S02]  /*1400*/  FSETP.NEU.FTZ.AND P2, PT, |R7|, +INF , PT ;  /* 0x7f8000000700780b */ /* 0x000fe40003f5d200 */
[----:B------:R-:W-:-:S11]  /*1410*/  FSETP.NEU.FTZ.AND P1, PT, |R0|, +INF , PT ;  /* 0x7f8000000000780b */ /* 0x000fd60003f3d200 */
[----:B------:R-:W-:Y:S05]  /*1420*/  @!P2 BRA !P0, `(.L_x_24) ;  /* 0x00000004002ca947 */ /* 0x000fea0004000000 */
[----:B------:R-:W-:-:S04]  /*1430*/  LOP3.LUT P0, RZ, R14, 0x7fffffff, RZ, 0xc0, !PT ;  /* 0x7fffffff0eff7812 */ /* 0x000fc8000780c0ff */
[----:B------:R-:W-:-:S13]  /*1440*/  PLOP3.LUT P0, PT, P2, P0, PT, 0x2f, 0xf2 ;  /* 0x0000000000f2781c */ /* 0x000fda0001700577 */
[----:B------:R-:W-:Y:S05]  /*1450*/  @P0 BRA `(.L_x_25) ;  /* 0x0000000400180947 */ /* 0x000fea0003800000 */
[----:B------:R-:W-:-:S04]  /*1460*/  LOP3.LUT P0, RZ, R15, 0x7fffffff, RZ, 0xc0, !PT ;  /* 0x7fffffff0fff7812 */ /* 0x000fc8000780c0ff */
[----:B------:R-:W-:-:S13]  /*1470*/  PLOP3.LUT P0, PT, P1, P0, PT, 0x2f, 0xf2 ;  /* 0x0000000000f2781c */ /* 0x000fda0000f00577 */
[----:B------:R-:W-:Y:S05]  /*1480*/  @P0 BRA `(.L_x_26) ;  /* 0x0000000400000947 */ /* 0x000fea0003800000 */
[----:B------:R-:W-:Y:S02]  /*1490*/  ISETP.GE.AND P0, PT, R16, RZ, PT ;  /* 0x000000ff1000720c */ /* 0x000fe40003f06270 */
[----:B------:R-:W-:-:S11]  /*14a0*/  ISETP.GE.AND P1, PT, R17, RZ, PT ;  /* 0x000000ff1100720c */ /* 0x000fd60003f26270 */
[----:B------:R-:W-:Y:S02]  /*14b0*/  @P0 IMAD.MOV.U32 R6, RZ, RZ, RZ ;  /* 0x000000ffff060224 */ /* 0x000fe400078e00ff */
[----:B------:R-:W-:Y:S01]  /*14c0*/  @!P0 FFMA R14, R0, 1.84467440737095516160e+19, RZ ;  /* 0x5f800000000e8823 */ /* 0x000fe200000000ff */
[----:B------:R-:W-:Y:S02]  /*14d0*/  @!P0 IMAD.MOV.U32 R6, RZ, RZ, -0x40 ;  /* 0xffffffc0ff068424 */ /* 0x000fe400078e00ff */
[----:B------:R-:W-:Y:S02]  /*14e0*/  @!P1 FFMA R15, R7, 1.84467440737095516160e+19, RZ ;  /* 0x5f800000070f9823 */ /* 0x000fe400000000ff */
[----:B------:R-:W-:-:S07]  /*14f0*/  @!P1 VIADD R6, R6, 0x40 ;  /* 0x0000004006069836 */ /* 0x000fce0000000000 */
.L_x_22:
[----:B------:R-:W-:Y:S01]  /*1500*/  LEA R0, R13, 0xc0800000, 0x17 ;  /* 0xc08000000d007811 */ /* 0x000fe200078eb8ff */
[----:B------:R-:W-:Y:S01]  /*1510*/  VIADD R7, R18, 0xffffff81 ;  /* 0xffffff8112077836 */ /* 0x000fe20000000000 */
[----:B------:R-:W-:Y:S03]  /*1520*/  BSSY.RECONVERGENT B3, `(.L_x_27) ;  /* 0x0000035000037945 */ /* 0x000fe60003800200 */
[----:B------:R-:W-:Y:S01]  /*1530*/  IMAD.IADD R15, R15, 0x1, -R0 ;  /* 0x000000010f0f7824 */ /* 0x000fe200078e0a00 */
[C---:B------:R-:W-:Y:S01]  /*1540*/  IADD3 R13, PT, PT, R7.reuse, 0x7f, -R13 ;  /* 0x0000007f070d7810 */ /* 0x040fe20007ffe80d */
[----:B------:R-:W-:Y:S02]  /*1550*/  IMAD R0, R7, -0x800000, R14 ;  /* 0xff80000007007824 */ /* 0x000fe400078e020e */
[----:B------:R-:W0:Y:S01]  /*1560*/  MUFU.RCP R16, R15 ;  /* 0x0000000f00107308 */ /* 0x000e220000001000 */
[----:B------:R-:W-:Y:S01]  /*1570*/  FADD.FTZ R17, -R15, -RZ ;  /* 0x800000ff0f117221 */ /* 0x000fe20000010100 */
[----:B------:R-:W-:-:S03]  /*1580*/  IMAD.IADD R13, R13, 0x1, R6 ;  /* 0x000000010d0d7824 */ /* 0x000fc600078e0206 */
[----:B0-----:R-:W-:-:S04]  /*1590*/  FFMA R19, R16, R17, 1 ;  /* 0x3f80000010137423 */ /* 0x001fc80000000011 */
[----:B------:R-:W-:-:S04]  /*15a0*/  FFMA R21, R16, R19, R16 ;  /* 0x0000001310157223 */ /* 0x000fc80000000010 */
[----:B------:R-:W-:-:S04]  /*15b0*/  FFMA R14, R0, R21, RZ ;  /* 0x00000015000e7223 */ /* 0x000fc800000000ff */
[----:B------:R-:W-:-:S04]  /*15c0*/  FFMA R19, R17, R14, R0 ;  /* 0x0000000e11137223 */ /* 0x000fc80000000000 */
[----:B------:R-:W-:-:S04]  /*15d0*/  FFMA R14, R21, R19, R14 ;  /* 0x00000013150e7223 */ /* 0x000fc8000000000e */
[----:B------:R-:W-:-:S04]  /*15e0*/  FFMA R17, R17, R14, R0 ;  /* 0x0000000e11117223 */ /* 0x000fc80000000000 */
[----:B------:R-:W-:-:S05]  /*15f0*/  FFMA R0, R21, R17, R14 ;  /* 0x0000001115007223 */ /* 0x000fca000000000e */
[----:B------:R-:W-:-:S04]  /*1600*/  SHF.R.U32.HI R7, RZ, 0x17, R0 ;  /* 0x00000017ff077819 */ /* 0x000fc80000011600 */
[----:B------:R-:W-:-:S05]  /*1610*/  LOP3.LUT R7, R7, 0xff, RZ, 0xc0, !PT ;  /* 0x000000ff07077812 */ /* 0x000fca00078ec0ff */
[----:B------:R-:W-:-:S04]  /*1620*/  IMAD.IADD R15, R7, 0x1, R13 ;  /* 0x00000001070f7824 */ /* 0x000fc800078e020d */
[----:B------:R-:W-:-:S05]  /*1630*/  VIADD R6, R15, 0xffffffff ;  /* 0xffffffff0f067836 */ /* 0x000fca0000000000 */
[----:B------:R-:W-:-:S13]  /*1640*/  ISETP.GE.U32.AND P0, PT, R6, 0xfe, PT ;  /* 0x000000fe0600780c */ /* 0x000fda0003f06070 */
[----:B------:R-:W-:Y:S05]  /*1650*/  @!P0 BRA `(.L_x_28) ;  /* 0x0000000000808947 */ /* 0x000fea0003800000 */
[----:B------:R-:W-:-:S13]  /*1660*/  ISETP.GT.AND P0, PT, R15, 0xfe, PT ;  /* 0x000000fe0f00780c */ /* 0x000fda0003f04270 */
[----:B------:R-:W-:Y:S05]  /*1670*/  @P0 BRA `(.L_x_29) ;  /* 0x00000000006c0947 */ /* 0x000fea0003800000 */
[----:B------:R-:W-:-:S13]  /*1680*/  ISETP.GE.AND P0, PT, R15, 0x1, PT ;  /* 0x000000010f00780c */ /* 0x000fda0003f06270 */
[----:B------:R-:W-:Y:S05]  /*1690*/  @P0 BRA `(.L_x_30) ;  /* 0x0000000000740947 */ /* 0x000fea0003800000 */
[----:B------:R-:W-:Y:S02]  /*16a0*/  ISETP.GE.AND P0, PT, R15, -0x18, PT ;  /* 0xffffffe80f00780c */ /* 0x000fe40003f06270 */
[----:B------:R-:W-:-:S11]  /*16b0*/  LOP3.LUT R0, R0, 0x80000000, RZ, 0xc0, !PT ;  /* 0x8000000000007812 */ /* 0x000fd600078ec0ff */
[----:B------:R-:W-:Y:S05]  /*16c0*/  @!P0 BRA `(.L_x_30) ;  /* 0x0000000000688947 */ /* 0x000fea0003800000 */
[CCC-:B------:R-:W-:Y:S01]  /*16d0*/  FFMA.RZ R6, R21.reuse, R17.reuse, R14.reuse ;  /* 0x0000001115067223 */ /* 0x1c0fe2000000c00e */
[-CC-:B------:R-:W-:Y:S01]  /*16e0*/  FFMA.RM R7, R21, R17.reuse, R14.reuse ;  /* 0x0000001115077223 */ /* 0x180fe2000000400e */
[C---:B------:R-:W-:Y:S02]  /*16f0*/  ISETP.NE.AND P2, PT, R15.reuse, RZ, PT ;  /* 0x000000ff0f00720c */ /* 0x040fe40003f45270 */
[----:B------:R-:W-:Y:S02]  /*1700*/  ISETP.NE.AND P1, PT, R15, RZ, PT ;  /* 0x000000ff0f00720c */ /* 0x000fe40003f25270 */
[----:B------:R-:W-:Y:S01]  /*1710*/  LOP3.LUT R13, R6, 0x7fffff, RZ, 0xc0, !PT ;  /* 0x007fffff060d7812 */ /* 0x000fe200078ec0ff */
[----:B------:R-:W-:Y:S01]  /*1720*/  FFMA.RP R6, R21, R17, R14 ;  /* 0x0000001115067223 */ /* 0x000fe2000000800e */
[----:B------:R-:W-:Y:S02]  /*1730*/  VIADD R14, R15, 0x20 ;  /* 0x000000200f0e7836 */ /* 0x000fe40000000000 */
[----:B------:R-:W-:Y:S01]  /*1740*/  LOP3.LUT R13, R13, 0x800000, RZ, 0xfc, !PT ;  /* 0x008000000d0d7812 */ /* 0x000fe200078efcff */
[----:B------:R-:W-:Y:S01]  /*1750*/  IMAD.MOV R15, RZ, RZ, -R15 ;  /* 0x000000ffff0f7224 */ /* 0x000fe200078e0a0f */
[----:B------:R-:W-:-:S02]  /*1760*/  FSETP.NEU.FTZ.AND P0, PT, R6, R7, PT ;  /* 0x000000070600720b */ /* 0x000fc40003f1d000 */
[----:B------:R-:W-:Y:S02]  /*1770*/  SHF.L.U32 R14, R13, R14, RZ ;  /* 0x0000000e0d0e7219 */ /* 0x000fe400000006ff */
[----:B------:R-:W-:Y:S02]  /*1780*/  SEL R6, R15, RZ, P2 ;  /* 0x000000ff0f067207 */ /* 0x000fe40001000000 */
[----:B------:R-:W-:Y:S02]  /*1790*/  ISETP.NE.AND P1, PT, R14, RZ, P1 ;  /* 0x000000ff0e00720c */ /* 0x000fe40000f25270 */
[----:B------:R-:W-:Y:S02]  /*17a0*/  SHF.R.U32.HI R6, RZ, R6, R13 ;  /* 0x00000006ff067219 */ /* 0x000fe4000001160d */
[----:B------:R-:W-:Y:S02]  /*17b0*/  PLOP3.LUT P0, PT, P0, P1, PT, 0xf8, 0x8f ;  /* 0x00000000008f781c */ /* 0x000fe40000703f70 */
[----:B------:R-:W-:-:S02]  /*17c0*/  SHF.R.U32.HI R14, RZ, 0x1, R6 ;  /* 0x00000001ff0e7819 */ /* 0x000fc40000011606 */
[----:B------:R-:W-:-:S04]  /*17d0*/  SEL R7, RZ, 0x1, !P0 ;  /* 0x00000001ff077807 */ /* 0x000fc80004000000 */
[----:B------:R-:W-:-:S04]  /*17e0*/  LOP3.LUT R7, R7, 0x1, R14, 0xf8, !PT ;  /* 0x0000000107077812 */ /* 0x000fc800078ef80e */
[----:B------:R-:W-:-:S05]  /*17f0*/  LOP3.LUT R7, R7, R6, RZ, 0xc0, !PT ;  /* 0x0000000607077212 */ /* 0x000fca00078ec0ff */
[----:B------:R-:W-:-:S05]  /*1800*/  IMAD.IADD R7, R14, 0x1, R7 ;  /* 0x000000010e077824 */ /* 0x000fca00078e0207 */
[----:B------:R-:W-:Y:S01]  /*1810*/  LOP3.LUT R0, R7, R0, RZ, 0xfc, !PT ;  /* 0x0000000007007212 */ /* 0x000fe200078efcff */
[----:B------:R-:W-:Y:S06]  /*1820*/  BRA `(.L_x_30) ;  /* 0x0000000000107947 */ /* 0x000fec0003800000 */
.L_x_29:
[----:B------:R-:W-:-:S04]  /*1830*/  LOP3.LUT R0, R0, 0x80000000, RZ, 0xc0, !PT ;  /* 0x8000000000007812 */ /* 0x000fc800078ec0ff */
[----:B------:R-:W-:Y:S01]  /*1840*/  LOP3.LUT R0, R0, 0x7f800000, RZ, 0xfc, !PT ;  /* 0x7f80000000007812 */ /* 0x000fe200078efcff */
[----:B------:R-:W-:Y:S06]  /*1850*/  BRA `(.L_x_30) ;  /* 0x0000000000047947 */ /* 0x000fec0003800000 */
.L_x_28:
[----:B------:R-:W-:-:S07]  /*1860*/  IMAD R0, R13, 0x800000, R0 ;  /* 0x008000000d007824 */ /* 0x000fce00078e0200 */
.L_x_30:
[----:B------:R-:W-:Y:S05]  /*1870*/  BSYNC.RECONVERGENT B3 ;  /* 0x0000000000037941 */ /* 0x000fea0003800200 */
.L_x_27:
[----:B------:R-:W-:Y:S05]  /*1880*/  BRA `(.L_x_31) ;  /* 0x0000000000207947 */ /* 0x000fea0003800000 */
.L_x_26:
[----:B------:R-:W-:-:S04]  /*1890*/  LOP3.LUT R0, R15, 0x80000000, R14, 0x48, !PT ;  /* 0x800000000f007812 */ /* 0x000fc800078e480e */
[----:B------:R-:W-:Y:S01]  /*18a0*/  LOP3.LUT R0, R0, 0x7f800000, RZ, 0xfc, !PT ;  /* 0x7f80000000007812 */ /* 0x000fe200078efcff */
[----:B------:R-:W-:Y:S06]  /*18b0*/  BRA `(.L_x_31) ;  /* 0x0000000000147947 */ /* 0x000fec0003800000 */
.L_x_25:
[----:B------:R-:W-:Y:S01]  /*18c0*/  LOP3.LUT R0, R15, 0x80000000, R14, 0x48, !PT ;  /* 0x800000000f007812 */ /* 0x000fe200078e480e */
[----:B------:R-:W-:Y:S06]  /*18d0*/  BRA `(.L_x_31) ;  /* 0x00000000000c7947 */ /* 0x000fec0003800000 */
.L_x_24:
[----:B------:R-:W0:Y:S01]  /*18e0*/  MUFU.RSQ R0, -QNAN ;  /* 0xffc0000000007908 */ /* 0x000e220000001400 */
[----:B------:R-:W-:Y:S05]  /*18f0*/  BRA `(.L_x_31) ;  /* 0x0000000000047947 */ /* 0x000fea0003800000 */
.L_x_23:
[----:B------:R-:W-:-:S07]  /*1900*/  FADD.FTZ R0, R0, R7 ;  /* 0x0000000700007221 */ /* 0x000fce0000010000 */
.L_x_31:
[----:B------:R-:W-:Y:S05]  /*1910*/  BSYNC.RECONVERGENT B2 ;  /* 0x0000000000027941 */ /* 0x000fea0003800200 */
.L_x_21:
[----:B------:R-:W-:Y:S02]  /*1920*/  IMAD.MOV.U32 R6, RZ, RZ, R4 ;  /* 0x000000ffff067224 */ /* 0x000fe400078e0004 */
[----:B------:R-:W-:-:S04]  /*1930*/  IMAD.MOV.U32 R7, RZ, RZ, 0x0 ;  /* 0x00000000ff077424 */ /* 0x000fc800078e00ff */
[----:B0-----:R-:W-:Y:S05]  /*1940*/  RET.REL.NODEC R6 `(_Z11render_occuPfPjPbS_) ;  /* 0xffffffe406ac7950 */ /* 0x001fea0003c3ffff */
.L_x_32:
[----:B------:R-:W-:-:S00]  /*1950*/  BRA `(.L_x_32) ;  /* 0xfffffffc00fc7947 */ /* 0x000fc0000383ffff */
[----:B------:R-:W-:-:S00]  /*1960*/  NOP ;  /* 0x0000000000007918 */ /* 0x000fc00000000000 */
        /* <DEDUP_REMOVED lines=9> */
.L_x_170:


//--------------------- .text._Z12render_depthPfPj --------------------------
	.section	.text._Z12render_depthPfPj,"ax",@progbits
	.align	128
        .global         _Z12render_depthPfPj
        .type           _Z12render_depthPfPj,@function
        .size           _Z12render_depthPfPj,(.L_x_171 - _Z12render_depthPfPj)
        .other          _Z12render_depthPfPj,@"STO_CUDA_ENTRY STV_DEFAULT"
_Z12render_depthPfPj:
.text._Z12render_depthPfPj:
[----:B------:R-:W-:Y:S01]  /*0000*/  LDC R1, c[0x0][0x37c] ;  /* 0x0000df00ff017b82 */ /* 0x000fe20000000800 */
[----:B------:R-:W0:Y:S07]  /*0010*/  S2R R5, SR_CTAID.X ;  /* 0x0000000000057919 */ /* 0x000e2e0000002500 */
[----:B------:R-:W1:Y:S01]  /*0020*/  LDC R3, c[0x0][0x370] ;  /* 0x0000dc00ff037b82 */ /* 0x000e620000000800 */
[----:B------:R-:W2:Y:S01]  /*0030*/  LDCU.64 UR4, c[0x0][0x358] ;  /* 0x00006b00ff0477ac */ /* 0x000ea20008000a00 */
[----:B------:R-:W0:Y:S01]  /*0040*/  S2R R0, SR_TID.X ;  /* 0x0000000000007919 */ /* 0x000e220000002100 */
[----:B------:R-:W3:Y:S05]  /*0050*/  S2R R28, SR_CTAID.Y ;  /* 0x00000000001c7919 */ /* 0x000eea0000002600 */
[----:B------:R-:W4:Y:S01]  /*0060*/  LDC.64 R26, c[0x0][0x380] ;  /* 0x0000e000ff1a7b82 */ /* 0x000f220000000a00 */
[----:B------:R-:W3:Y:S01]  /*0070*/  S2R R7, SR_TID.Y ;  /* 0x0000000000077919 */ /* 0x000ee20000002200 */
[----:B-1----:R-:W-:-:S02]  /*0080*/  IMAD.SHL.U32 R10, R3, 0x20, RZ ;  /* 0x00000020030a7824 */ /* 0x002fc400078e00ff */
[----:B0-----:R-:W-:Y:S02]  /*0090*/  IMAD R5, R5, 0x20, R0 ;  /* 0x0000002005057824 */ /* 0x001fe400078e0200 */
[----:B---3--:R-:W-:-:S04]  /*00a0*/  IMAD R28, R28, 0x20, R7 ;  /* 0x000000201c1c7824 */ /* 0x008fc800078e0207 */
[----:B------:R-:W-:-:S04]  /*00b0*/  IMAD R28, R28, R10, R5 ;  /* 0x0000000a1c1c7224 */ /* 0x000fc800078e0205 */
[----:B------:R-:W-:-:S04]  /*00c0*/  IMAD R5, R28, 0x3, RZ ;  /* 0x000000031c057824 */ /* 0x000fc800078e02ff */
[----:B----4-:R-:W-:-:S05]  /*00d0*/  IMAD.WIDE R26, R5, 0x4, R26 ;  /* 0x00000004051a7825 */ /* 0x010fca00078e021a */
[----:B--2---:R-:W2:Y:S01]  /*00e0*/  LDG.E R0, desc[UR4][R26.64+0x4] ;  /* 0x000004041a007981 */ /* 0x004ea2000c1e1900 */
[----:B------:R-:W0:Y:S01]  /*00f0*/  MUFU.RCP64H R7, 6.283184051513671875 ;  /* 0x401921fb00077908 */ /* 0x000e220000001800 */
[----:B------:R-:W-:Y:S02]  /*0100*/  HFMA2 R4, -RZ, RZ, 68.25, 0.07958984375 ;  /* 0x54442d18ff047431 */ /* 0x000fe400000001ff */
[----:B------:R-:W-:Y:S01]  /*0110*/  IMAD.MOV.U32 R5, RZ, RZ, 0x401921fb ;  /* 0x401921fbff057424 */ /* 0x000fe200078e00ff */
[----:B------:R-:W-:Y:S01]  /*0120*/  UMOV UR6, 0x54442d18 ;  /* 0x54442d1800067882 */ /* 0x000fe20000000000 */
[----:B------:R-:W-:Y:S01]  /*0130*/  IMAD.MOV.U32 R6, RZ, RZ, 0x1 ;  /* 0x00000001ff067424 */ /* 0x000fe200078e00ff */
[----:B------:R-:W-:Y:S01]  /*0140*/  UMOV UR7, 0x400921fb ;  /* 0x400921fb00077882 */ /* 0x000fe20000000000 */
[----:B------:R-:W-:Y:S01]  /*0150*/  BSSY.RECONVERGENT B0, `(.L_x_33) ;  /* 0x0000015000007945 */ /* 0x000fe20003800200 */
[----:B------:R-:W-:Y:S03]  /*0160*/  I2F.F64 R10, R10 ;  /* 0x0000000a000a7312 */ /* 0x000fe60000201c00 */
[----:B0-----:R-:W-:-:S08]  /*0170*/  DFMA R8, R6, -R4, 1 ;  /* 0x3ff000000608742b */ /* 0x001fd00000000804 */
[----:B------:R-:W-:-:S08]  /*0180*/  DFMA R8, R8, R8, R8 ;  /* 0x000000080808722b */ /* 0x000fd00000000008 */
[----:B------:R-:W-:-:S08]  /*0190*/  DFMA R8, R6, R8, R6 ;  /* 0x000000080608722b */ /* 0x000fd00000000006 */
[----:B------:R-:W-:-:S08]  /*01a0*/  DFMA R12, R8, -R4, 1 ;  /* 0x3ff00000080c742b */ /* 0x000fd00000000804 */
[----:B------:R-:W-:Y:S01]  /*01b0*/  DFMA R8, R8, R12, R8 ;  /* 0x0000000c0808722b */ /* 0x000fe20000000008 */
[----:B--2---:R-:W0:Y:S02]  /*01c0*/  F2F.F64.F32 R6, R0 ;  /* 0x0000000000067310 */ /* 0x004e240000201800 */
[----:B0-----:R-:W-:-:S08]  /*01d0*/  DADD R12, R6, UR6 ;  /* 0x00000006060c7e29 */ /* 0x001fd00008000000 */
[----:B------:R-:W-:Y:S02]  /*01e0*/  DMUL R6, R12, R8 ;  /* 0x000000080c067228 */ /* 0x000fe40000000000 */
[----:B------:R-:W-:-:S06]  /*01f0*/  FSETP.GEU.AND P1, PT, |R13|, 6.5827683646048100446e-37, PT ;  /* 0x036000000d00780b */ /* 0x000fcc0003f2e200 */
[----:B------:R-:W-:-:S08]  /*0200*/  DFMA R4, R6, -R4, R12 ;  /* 0x800000040604722b */ /* 0x000fd0000000000c */
[----:B------:R-:W-:-:S10]  /*0210*/  DFMA R4, R8, R4, R6 ;  /* 0x000000040804722b */ /* 0x000fd40000000006 */
[----:B------:R-:W-:-:S05]  /*0220*/  FFMA R2, RZ, 2.3926990032196044922, R5 ;  /* 0x401921fbff027823 */ /* 0x000fca0000000005 */
[----:B------:R-:W-:-:S13]  /*0230*/  FSETP.GT.AND P0, PT, |R2|, 1.469367938527859385e-39, PT ;  /* 0x001000000200780b */ /* 0x000fda0003f04200 */
[----:B------:R-:W-:Y:S05]  /*0240*/  @P0 BRA P1, `(.L_x_34) ;  /* 0x0000000000140947 */ /* 0x000fea0000800000 */
[----:B------:R-:W-:Y:S01]  /*0250*/  IMAD.MOV.U32 R15, RZ, RZ, 0x401921fb ;  /* 0x401921fbff0f7424 */ /* 0x000fe200078e00ff */
[----:B------:R-:W-:-:S07]  /*0260*/  MOV R4, 0x280 ;  /* 0x0000028000047802 */ /* 0x000fce0000000f00 */
[----:B------:R-:W-:Y:S05]  /*0270*/  CALL.REL.NOINC `($__internal_2_$__cuda_sm20_div_rn_f64_full) ;  /* 0x0000001000547944 */ /* 0x000fea0003c00000 */
[----:B------:R-:W-:Y:S01]  /*0280*/  MOV R4, R2 ;  /* 0x0000000200047202 */ /* 0x000fe20000000f00 */
[----:B------:R-:W-:-:S07]  /*0290*/  IMAD.MOV.U32 R5, RZ, RZ, R25 ;  /* 0x000000ffff057224 */ /* 0x000fce00078e0019 */
.L_x_34:
[----:B------:R-:W-:Y:S05]  /*02a0*/  BSYNC.RECONVERGENT B0 ;  /* 0x0000000000007941 */ /* 0x000fea0003800200 */
.L_x_33:
[----:B------:R-:W2:Y:S01]  /*02b0*/  LDG.E R0, desc[UR4][R26.64+0x8] ;  /* 0x000008041a007981 */ /* 0x000ea2000c1e1900 */
[----:B------:R-:W0:Y:S01]  /*02c0*/  MUFU.RCP64H R9, 3.1415920257568359375 ;  /* 0x400921fb00097908 */ /* 0x000e220000001800 */
[----:B------:R-:W-:Y:S02]  /*02d0*/  HFMA2 R8, -RZ, RZ, 0, 5.9604644775390625e-08 ;  /* 0x00000001ff087431 */ /* 0x000fe400000001ff */
[----:B------:R-:W-:Y:S01]  /*02e0*/  IMAD.MOV.U32 R6, RZ, RZ, 0x54442d18 ;  /* 0x54442d18ff067424 */ /* 0x000fe200078e00ff */
[----:B------:R-:W-:Y:S01]  /*02f0*/  BSSY.RECONVERGENT B0, `(.L_x_35) ;  /* 0x000001d000007945 */ /* 0x000fe20003800200 */
[----:B------:R-:W-:Y:S02]  /*0300*/  IMAD.MOV.U32 R7, RZ, RZ, 0x400921fb ;  /* 0x400921fbff077424 */ /* 0x000fe400078e00ff */
[----:B------:R-:W-:-:S04]  /*0310*/  IMAD.MOV.U32 R19, RZ, RZ, 0x3fe00000 ;  /* 0x3fe00000ff137424 */ /* 0x000fc800078e00ff */
[----:B0-----:R-:W-:-:S08]  /*0320*/  DFMA R12, R8, -R6, 1 ;  /* 0x3ff00000080c742b */ /* 0x001fd00000000806 */
[----:B------:R-:W-:-:S08]  /*0330*/  DFMA R12, R12, R12, R12 ;  /* 0x0000000c0c0c722b */ /* 0x000fd0000000000c */
[----:B------:R-:W-:-:S08]  /*0340*/  DFMA R8, R8, R12, R8 ;  /* 0x0000000c0808722b */ /* 0x000fd00000000008 */
[----:B------:R-:W-:-:S08]  /*0350*/  DFMA R14, R8, -R6, 1 ;  /* 0x3ff00000080e742b */ /* 0x000fd00000000806 */
[----:B------:R-:W-:Y:S02]  /*0360*/  DFMA R8, R8, R14, R8 ;  /* 0x0000000e0808722b */ /* 0x000fe40000000008 */
[----:B------:R-:W-:Y:S01]  /*0370*/  DFMA R14, R10, R4, -0.5 ;  /* 0xbfe000000a0e742b */ /* 0x000fe20000000004 */
[----:B------:R-:W-:Y:S01]  /*0380*/  IMAD.SHL.U32 R5, R3, 0x20, RZ ;  /* 0x0000002003057824 */ /* 0x000fe200078e00ff */
[----:B--2---:R-:W0:Y:S04]  /*0390*/  F2F.F64.F32 R12, R0 ;  /* 0x00000000000c7310 */ /* 0x004e280000201800 */
[----:B0-----:R-:W-:Y:S01]  /*03a0*/  DMUL R16, R12, R8 ;  /* 0x000000080c107228 */ /* 0x001fe20000000000 */
[----:B------:R-:W-:-:S07]  /*03b0*/  FSETP.GEU.AND P1, PT, |R13|, 6.5827683646048100446e-37, PT ;  /* 0x036000000d00780b */ /* 0x000fce0003f2e200 */
[----:B------:R-:W-:-:S08]  /*03c0*/  DFMA R6, R16, -R6, R12 ;  /* 0x800000061006722b */ /* 0x000fd0000000000c */
[----:B------:R-:W-:Y:S01]  /*03d0*/  DFMA R6, R8, R6, R16 ;  /* 0x000000060806722b */ /* 0x000fe20000000010 */
[----:B------:R-:W-:Y:S01]  /*03e0*/  LOP3.LUT R17, R19, 0x80000000, R15, 0xb8, !PT ;  /* 0x8000000013117812 */ /* 0x000fe200078eb80f */
[----:B------:R-:W-:Y:S01]  /*03f0*/  IMAD.MOV.U32 R16, RZ, RZ, RZ ;  /* 0x000000ffff107224 */ /* 0x000fe200078e00ff */
[----:B------:R-:W-:-:S05]  /*0400*/  SHF.R.S32.HI R8, RZ, 0x1, R5 ;  /* 0x00000001ff087819 */ /* 0x000fca0000011405 */
[----:B------:R-:W-:Y:S02]  /*0410*/  DADD.RZ R22, R14, R16 ;  /* 0x000000000e167229 */ /* 0x000fe4000000c010 */
[----:B------:R-:W-:Y:S01]  /*0420*/  FFMA R0, RZ, 2.1426990032196044922, R7 ;  /* 0x400921fbff007823 */ /* 0x000fe20000000007 */
[----:B------:R-:W0:Y:S04]  /*0430*/  I2F.F64 R8, R8 ;  /* 0x0000000800087312 */ /* 0x000e280000201c00 */
[----:B------:R-:W-:-:S04]  /*0440*/  FSETP.GT.AND P0, PT, |R0|, 1.469367938527859385e-39, PT ;  /* 0x001000000000780b */ /* 0x000fc80003f04200 */
[----:B------:R1:W2:Y:S09]  /*0450*/  F2I.F64.TRUNC R22, R22 ;  /* 0x0000001600167311 */ /* 0x0002b2000030d100 */
[----:B0-----:R-:W-:Y:S05]  /*0460*/  @P0 BRA P1, `(.L_x_36) ;  /* 0x0000000000140947 */ /* 0x001fea0000800000 */
[----:B------:R-:W-:Y:S02]  /*0470*/  MOV R15, 0x400921fb ;  /* 0x400921fb000f7802 */ /* 0x000fe40000000f00 */
[----:B------:R-:W-:-:S07]  /*0480*/  MOV R4, 0x4a0 ;  /* 0x000004a000047802 */ /* 0x000fce0000000f00 */
[----:B-12---:R-:W-:Y:S05]  /*0490*/  CALL.REL.NOINC `($__internal_2_$__cuda_sm20_div_rn_f64_full) ;  /* 0x0000000c00cc7944 */ /* 0x006fea0003c00000 */
[----:B------:R-:W-:Y:S02]  /*04a0*/  IMAD.MOV.U32 R6, RZ, RZ, R2 ;  /* 0x000000ffff067224 */ /* 0x000fe400078e0002 */
[----:B------:R-:W-:-:S07]  /*04b0*/  IMAD.MOV.U32 R7, RZ, RZ, R25 ;  /* 0x000000ffff077224 */ /* 0x000fce00078e0019 */
.L_x_36:
[----:B------:R-:W-:Y:S05]  /*04c0*/  BSYNC.RECONVERGENT B0 ;  /* 0x0000000000007941 */ /* 0x000fea0003800200 */
.L_x_35:
[----:B------:R-:W3:Y:S01]  /*04d0*/  LDG.E R26, desc[UR4][R26.64] ;  /* 0x000000041a1a7981 */ /* 0x000ee2000c1e1900 */
[----:B------:R-:W-:Y:S01]  /*04e0*/  DFMA R6, R6, R8, -0.5 ;  /* 0xbfe000000606742b */ /* 0x000fe20000000008 */
[----:B------:R-:W-:Y:S01]  /*04f0*/  IMAD.MOV.U32 R13, RZ, RZ, 0x3fe00000 ;  /* 0x3fe00000ff0d7424 */ /* 0x000fe200078e00ff */
[----:B------:R-:W-:Y:S01]  /*0500*/  MOV R12, RZ ;  /* 0x000000ff000c7202 */ /* 0x000fe20000000f00 */
[----:B------:R-:W-:-:S04]  /*0510*/  IMAD R2, R3, 0x100, R28 ;  /* 0x0000010003027824 */ /* 0x000fc800078e021c */
[----:B-1----:R-:W-:-:S03]  /*0520*/  IMAD R23, R2, 0x3, RZ ;  /* 0x0000000302177824 */ /* 0x002fc600078e02ff */
[----:B------:R-:W-:-:S06]  /*0530*/  LOP3.LUT R13, R13, 0x80000000, R7, 0xb8, !PT ;  /* 0x800000000d0d7812 */ /* 0x000fcc00078eb807 */
[----:B------:R-:W-:Y:S01]  /*0540*/  DADD.RZ R14, R6, R12 ;  /* 0x00000000060e7229 */ /* 0x000fe2000000c00c */
[----:B------:R-:W0:Y:S08]  /*0550*/  LDC.64 R12, c[0x0][0x388] ;  /* 0x0000e200ff0c7b82 */ /* 0x000e300000000a00 */
[----:B------:R-:W1:Y:S01]  /*0560*/  LDC.64 R6, c[0x0][0x380] ;  /* 0x0000e000ff067b82 */ /* 0x000e620000000a00 */
[----:B------:R-:W2:Y:S02]  /*0570*/  F2I.F64.TRUNC R14, R14 ;  /* 0x0000000e000e7311 */ /* 0x000ea4000030d100 */
[----:B--2---:R-:W-:-:S04]  /*0580*/  IMAD R17, R5, R14, R22 ;  /* 0x0000000e05117224 */ /* 0x004fc800078e0216 */
[----:B0-----:R-:W-:-:S04]  /*0590*/  IMAD.WIDE R12, R17, 0x4, R12 ;  /* 0x00000004110c7825 */ /* 0x001fc800078e020c */
[----:B-1----:R-:W-:-:S04]  /*05a0*/  IMAD.WIDE R22, R23, 0x4, R6 ;  /* 0x0000000417167825 */ /* 0x002fc800078e0206 */
[----:B---3--:R-:W-:-:S04]  /*05b0*/  FMUL R0, R26, 100 ;  /* 0x42c800001a007820 */ /* 0x008fc80000400000 */
[----:B------:R-:W0:Y:S02]  /*05c0*/  F2I.TRUNC.NTZ R21, R0 ;  /* 0x0000000000157305 */ /* 0x000e24000020f100 */
[----:B0-----:R0:W-:Y:S04]  /*05d0*/  REDG.E.MIN.STRONG.GPU desc[UR4][R12.64], R21 ;  /* 0x000000150c00798e */ /* 0x0011e8000c92e104 */
[----:B------:R-:W2:Y:S02]  /*05e0*/  LDG.E R2, desc[UR4][R22.64+0x4] ;  /* 0x0000040416027981 */ /* 0x000ea4000c1e1900 */
[----:B------:R-:W1:Y:S01]  /*05f0*/  MUFU.RCP64H R17, 6.283184051513671875 ;  /* 0x401921fb00117908 */ /* 0x000e620000001800 */
[----:B------:R-:W-:Y:S01]  /*0600*/  IMAD.MOV.U32 R6, RZ, RZ, 0x54442d18 ;  /* 0x54442d18ff067424 */ /* 0x000fe200078e00ff */
[----:B------:R-:W-:Y:S01]  /*0610*/  MOV R16, 0x1 ;  /* 0x0000000100107802 */ /* 0x000fe20000000f00 */
[----:B------:R-:W-:Y:S01]  /*0620*/  IMAD.MOV.U32 R7, RZ, RZ, 0x401921fb ;  /* 0x401921fbff077424 */ /* 0x000fe200078e00ff */
[----:B------:R-:W-:Y:S01]  /*0630*/  UMOV UR8, 0x54442d18 ;  /* 0x54442d1800087882 */ /* 0x000fe20000000000 */
[----:B------:R-:W-:Y:S01]  /*0640*/  UMOV UR9, 0x400921fb ;  /* 0x400921fb00097882 */ /* 0x000fe20000000000 */
[----:B------:R-:W-:Y:S03]  /*0650*/  BSSY.RECONVERGENT B0, `(.L_x_37) ;  /* 0x0000014000007945 */ /* 0x000fe60003800200 */
[----:B-1----:R-:W-:-:S08]  /*0660*/  DFMA R14, R16, -R6, 1 ;  /* 0x3ff00000100e742b */ /* 0x002fd00000000806 */
        /* <DEDUP_REMOVED lines=16> */
[----:B------:R-:W-:Y:S02]  /*0770*/  IMAD.MOV.U32 R6, RZ, RZ, R2 ;  /* 0x000000ffff067224 */ /* 0x000fe400078e0002 */
[----:B------:R-:W-:-:S07]  /*0780*/  IMAD.MOV.U32 R7, RZ, RZ, R25 ;  /* 0x000000ffff077224 */ /* 0x000fce00078e0019 */
.L_x_38:
[----:B------:R-:W-:Y:S05]  /*0790*/  BSYNC.RECONVERGENT B0 ;  /* 0x0000000000007941 */ /* 0x000fea0003800200 */
.L_x_37:
[----:B------:R-:W2:Y:S01]  /*07a0*/  LDG.E R0, desc[UR4][R22.64+0x8] ;  /* 0x0000080416007981 */ /* 0x000ea2000c1e1900 */
[----:B------:R-:W0:Y:S01]  /*07b0*/  MUFU.RCP64H R13, 3.1415920257568359375 ;  /* 0x400921fb000d7908 */ /* 0x000e220000001800 */
[----:B------:R-:W-:Y:S01]  /*07c0*/  MOV R14, 0x54442d18 ;  /* 0x54442d18000e7802 */ /* 0x000fe20000000f00 */
[----:B------:R-:W-:Y:S01]  /*07d0*/  IMAD.MOV.U32 R15, RZ, RZ, 0x400921fb ;  /* 0x400921fbff0f7424 */ /* 0x000fe200078e00ff */
[----:B------:R-:W-:Y:S01]  /*07e0*/  BSSY.RECONVERGENT B0, `(.L_x_39) ;  /* 0x000001a000007945 */ /* 0x000fe20003800200 */
[----:B------:R-:W-:-:S06]  /*07f0*/  IMAD.MOV.U32 R12, RZ, RZ, 0x1 ;  /* 0x00000001ff0c7424 */ /* 0x000fcc00078e00ff */
[----:B0-----:R-:W-:-:S08]  /*0800*/  DFMA R16, R12, -R14, 1 ;  /* 0x3ff000000c10742b */ /* 0x001fd0000000080e */
[----:B------:R-:W-:-:S08]  /*0810*/  DFMA R16, R16, R16, R16 ;  /* 0x000000101010722b */ /* 0x000fd00000000010 */
[----:B------:R-:W-:-:S08]  /*0820*/  DFMA R16, R12, R16, R12 ;  /* 0x000000100c10722b */ /* 0x000fd0000000000c */
[----:B------:R-:W-:-:S08]  /*0830*/  DFMA R18, R16, -R14, 1 ;  /* 0x3ff000001012742b */ /* 0x000fd0000000080e */
[----:B------:R-:W-:Y:S02]  /*0840*/  DFMA R20, R16, R18, R16 ;  /* 0x000000121014722b */ /* 0x000fe40000000010 */
[----:B------:R-:W-:Y:S01]  /*0850*/  DFMA R16, R10, R6, -0.5 ;  /* 0xbfe000000a10742b */ /* 0x000fe20000000006 */
[----:B--2---:R-:W0:Y:S05]  /*0860*/  F2F.F64.F32 R12, R0 ;  /* 0x00000000000c7310 */ /* 0x004e2a0000201800 */
[----:B0-----:R-:W-:Y:S01]  /*0870*/  DMUL R18, R20, R12 ;  /* 0x0000000c14127228 */ /* 0x001fe20000000000 */
[----:B------:R-:W-:-:S07]  /*0880*/  FSETP.GEU.AND P1, PT, |R13|, 6.5827683646048100446e-37, PT ;  /* 0x036000000d00780b */ /* 0x000fce0003f2e200 */
[----:B------:R-:W-:Y:S01]  /*0890*/  DFMA R6, R18, -R14, R12 ;  /* 0x8000000e1206722b */ /* 0x000fe2000000000c */
[----:B------:R-:W-:Y:S01]  /*08a0*/  IMAD.MOV.U32 R15, RZ, RZ, 0x3fe00000 ;  /* 0x3fe00000ff0f7424 */ /* 0x000fe200078e00ff */
[----:B------:R-:W-:-:S04]  /*08b0*/  MOV R14, RZ ;  /* 0x000000ff000e7202 */ /* 0x000fc80000000f00 */
[----:B------:R-:W-:Y:S02]  /*08c0*/  LOP3.LUT R15, R15, 0x80000000, R17, 0xb8, !PT ;  /* 0x800000000f0f7812 */ /* 0x000fe400078eb811 */
[----:B------:R-:W-:-:S04]  /*08d0*/  DFMA R6, R20, R6, R18 ;  /* 0x000000061406722b */ /* 0x000fc80000000012 */
[----:B------:R-:W-:-:S06]  /*08e0*/  DADD.RZ R26, R16, R14 ;  /* 0x00000000101a7229 */ /* 0x000fcc000000c00e */
[----:B------:R-:W-:-:S05]  /*08f0*/  FFMA R2, RZ, 2.1426990032196044922, R7 ;  /* 0x400921fbff027823 */ /* 0x000fca0000000007 */
[----:B------:R-:W-:Y:S01]  /*0900*/  FSETP.GT.AND P0, PT, |R2|, 1.469367938527859385e-39, PT ;  /* 0x001000000200780b */ /* 0x000fe20003f04200 */
[----:B------:R0:W1:-:S12]  /*0910*/  F2I.F64.TRUNC R26, R26 ;  /* 0x0000001a001a7311 */ /* 0x000058000030d100 */
[----:B0-----:R-:W-:Y:S05]  /*0920*/  @P0 BRA P1, `(.L_x_40) ;  /* 0x0000000000140947 */ /* 0x001fea0000800000 */
[----:B------:R-:W-:Y:S01]  /*0930*/  IMAD.MOV.U32 R15, RZ, RZ, 0x400921fb ;  /* 0x400921fbff0f7424 */ /* 0x000fe200078e00ff */
[----:B------:R-:W-:-:S07]  /*0940*/  MOV R4, 0x960 ;  /* 0x0000096000047802 */ /* 0x000fce0000000f00 */
[----:B-1----:R-:W-:Y:S05]  /*0950*/  CALL.REL.NOINC `($__internal_2_$__cuda_sm20_div_rn_f64_full) ;  /* 0x00000008009c7944 */ /* 0x002fea0003c00000 */
[----:B------:R-:W-:Y:S02]  /*0960*/  IMAD.MOV.U32 R6, RZ, RZ, R2 ;  /* 0x000000ffff067224 */ /* 0x000fe400078e0002 */
[----:B------:R-:W-:-:S07]  /*0970*/  IMAD.MOV.U32 R7, RZ, RZ, R25 ;  /* 0x000000ffff077224 */ /* 0x000fce00078e0019 */
.L_x_40:
[----:B------:R-:W-:Y:S05]  /*0980*/  BSYNC.RECONVERGENT B0 ;  /* 0x0000000000007941 */ /* 0x000fea0003800200 */
.L_x_39:
[----:B------:R0:W2:Y:S01]  /*0990*/  LDG.E R22, desc[UR4][R22.64] ;  /* 0x0000000416167981 */ /* 0x0000a2000c1e1900 */
[----:B------:R-:W-:Y:S01]  /*09a0*/  DFMA R6, R6, R8, -0.5 ;  /* 0xbfe000000606742b */ /* 0x000fe20000000008 */
[----:B------:R-:W-:Y:S01]  /*09b0*/  MOV R13, 0x3fe00000 ;  /* 0x3fe00000000d7802 */ /* 0x000fe20000000f00 */
[----:B------:R-:W-:Y:S02]  /*09c0*/  IMAD.MOV.U32 R12, RZ, RZ, RZ ;  /* 0x000000ffff0c7224 */ /* 0x000fe400078e00ff */
[----:B------:R-:W-:-:S04]  /*09d0*/  IMAD R28, R3, 0x200, R28 ;  /* 0x00000200031c7824 */ /* 0x000fc800078e021c */
[----:B0-----:R-:W-:Y:S02]  /*09e0*/  IMAD R23, R28, 0x3, RZ ;  /* 0x000000031c177824 */ /* 0x001fe400078e02ff */
[----:B------:R-:W-:-:S06]  /*09f0*/  LOP3.LUT R13, R13, 0x80000000, R7, 0xb8, !PT ;  /* 0x800000000d0d7812 */ /* 0x000fcc00078eb807 */
[----:B------:R-:W-:Y:S01]  /*0a00*/  DADD.RZ R14, R6, R12 ;  /* 0x00000000060e7229 */ /* 0x000fe2000000c00c */
[----:B------:R-:W0:Y:S08]  /*0a10*/  LDC.64 R12, c[0x0][0x388] ;  /* 0x0000e200ff0c7b82 */ /* 0x000e300000000a00 */
[----:B------:R-:W3:Y:S01]  /*0a20*/  LDC.64 R6, c[0x0][0x380] ;  /* 0x0000e000ff067b82 */ /* 0x000ee20000000a00 */
[----:B------:R-:W1:Y:S02]  /*0a30*/  F2I.F64.TRUNC R14, R14 ;  /* 0x0000000e000e7311 */ /* 0x000e64000030d100 */
[----:B-1----:R-:W-:-:S04]  /*0a40*/  IMAD R17, R5, R14, R26 ;  /* 0x0000000e05117224 */ /* 0x002fc800078e021a */
[----:B0-----:R-:W-:-:S04]  /*0a50*/  IMAD.WIDE R12, R17, 0x4, R12 ;  /* 0x00000004110c7825 */ /* 0x001fc800078e020c */
[----:B--2---:R-:W-:Y:S01]  /*0a60*/  FMUL R0, R22, 100 ;  /* 0x42c8000016007820 */ /* 0x004fe20000400000 */
[----:B---3--:R-:W-:-:S03]  /*0a70*/  IMAD.WIDE R22, R23, 0x4, R6 ;  /* 0x0000000417167825 */ /* 0x008fc600078e0206 */
        /* <DEDUP_REMOVED lines=27> */
[----:B------:R-:W-:Y:S01]  /*0c30*/  IMAD.MOV.U32 R6, RZ, RZ, R2 ;  /* 0x000000ffff067224 */ /* 0x000fe200078e0002 */
[----:B------:R-:W-:-:S07]  /*0c40*/  MOV R7, R25 ;  /* 0x0000001900077202 */ /* 0x000fce0000000f00 */
.L_x_42:
[----:B------:R-:W-:Y:S05]  /*0c50*/  BSYNC.RECONVERGENT B0 ;  /* 0x0000000000007941 */ /* 0x000fea0003800200 */
.L_x_41:
[----:B------:R-:W2:Y:S01]  /*0c60*/  LDG.E R0, desc[UR4][R22.64+0x8] ;  /* 0x0000080416007981 */ /* 0x000ea2000c1e1900 */
[----:B------:R-:W0:Y:S01]  /*0c70*/  MUFU.RCP64H R13, 3.1415920257568359375 ;  /* 0x400921fb000d7908 */ /* 0x000e220000001800 */
[----:B------:R-:W-:Y:S01]  /*0c80*/  IMAD.MOV.U32 R14, RZ, RZ, 0x54442d18 ;  /* 0x54442d18ff0e7424 */ /* 0x000fe200078e00ff */
[----:B------:R-:W-:Y:S01]  /*0c90*/  BSSY.RECONVERGENT B0, `(.L_x_43) ;  /* 0x000001b000007945 */ /* 0x000fe20003800200 */
[----:B------:R-:W-:Y:S02]  /*0ca0*/  IMAD.MOV.U32 R15, RZ, RZ, 0x400921fb ;  /* 0x400921fbff0f7424 */ /* 0x000fe400078e00ff */
        /* <DEDUP_REMOVED lines=11> */
[----:B------:R-:W-:Y:S01]  /*0d60*/  MOV R15, 0x3fe00000 ;  /* 0x3fe00000000f7802 */ /* 0x000fe20000000f00 */
[----:B------:R-:W-:-:S03]  /*0d70*/  IMAD.MOV.U32 R14, RZ, RZ, RZ ;  /* 0x000000ffff0e7224 */ /* 0x000fc600078e00ff */
[----:B------:R-:W-:-:S03]  /*0d80*/  LOP3.LUT R15, R15, 0x80000000, R17, 0xb8, !PT ;  /* 0x800000000f0f7812 */ /* 0x000fc600078eb811 */
[----:B------:R-:W-:-:S03]  /*0d90*/  DFMA R6, R20, R6, R18 ;  /* 0x000000061406722b */ /* 0x000fc60000000012 */
[----:B------:R-:W-:-:S07]  /*0da0*/  DADD.RZ R26, R16, R14 ;  /* 0x00000000101a7229 */ /* 0x000fce000000c00e */
[----:B------:R-:W-:-:S03]  /*0db0*/  FFMA R2, RZ, 2.1426990032196044922, R7 ;  /* 0x400921fbff027823 */ /* 0x000fc60000000007 */
[----:B------:R0:W1:Y:S02]  /*0dc0*/  F2I.F64.TRUNC R26, R26 ;  /* 0x0000001a001a7311 */ /* 0x000064000030d100 */
[----:B------:R-:W-:-:S13]  /*0dd0*/  FSETP.GT.AND P0, PT, |R2|, 1.469367938527859385e-39, PT ;  /* 0x001000000200780b */ /* 0x000fda0003f04200 */
[----:B01----:R-:W-:Y:S05]  /*0de0*/  @P0 BRA P1, `(.L_x_44) ;  /* 0x0000000000140947 */ /* 0x003fea0000800000 */
[----:B------:R-:W-:Y:S01]  /*0df0*/  IMAD.MOV.U32 R15, RZ, RZ, 0x400921fb ;  /* 0x400921fbff0f7424 */ /* 0x000fe200078e00ff */
[----:B------:R-:W-:-:S07]  /*0e00*/  MOV R4, 0xe20 ;  /* 0x00000e2000047802 */ /* 0x000fce0000000f00 */
[----:B------:R-:W-:Y:S05]  /*0e10*/  CALL.REL.NOINC `($__internal_2_$__cuda_sm20_div_rn_f64_full) ;  /* 0x00000004006c7944 */ /* 0x000fea0003c00000 */
[----:B------:R-:W-:Y:S01]  /*0e20*/  MOV R6, R2 ;  /* 0x0000000200067202 */ /* 0x000fe20000000f00 */
[----:B------:R-:W-:-:S07]  /*0e30*/  IMAD.MOV.U32 R7, RZ, RZ, R25 ;  /* 0x000000ffff077224 */ /* 0x000fce00078e0019 */
.L_x_44:
[----:B------:R-:W-:Y:S05]  /*0e40*/  BSYNC.RECONVERGENT B0 ;  /* 0x0000000000007941 */ /* 0x000fea0003800200 */
.L_x_43:
[----:B------:R0:W2:Y:S01]  /*0e50*/  LDG.E R22, desc[UR4][R22.64] ;  /* 0x0000000416167981 */ /* 0x0000a2000c1e1900 */
[----:B------:R-:W-:Y:S01]  /*0e60*/  DFMA R6, R6, R8, -0.5 ;  /* 0xbfe000000606742b */ /* 0x000fe20000000008 */
[----:B------:R-:W-:Y:S01]  /*0e70*/  IMAD.MOV.U32 R13, RZ, RZ, 0x3fe00000 ;  /* 0x3fe00000ff0d7424 */ /* 0x000fe200078e00ff */
[----:B------:R-:W-:Y:S01]  /*0e80*/  MOV R12, RZ ;  /* 0x000000ff000c7202 */ /* 0x000fe20000000f00 */
[----:B------:R-:W-:-:S04]  /*0e90*/  IMAD R28, R3, 0x100, R28 ;  /* 0x00000100031c7824 */ /* 0x000fc800078e021c */
[----:B0-----:R-:W-:-:S03]  /*0ea0*/  IMAD R23, R28, 0x3, RZ ;  /* 0x000000031c177824 */ /* 0x001fc600078e02ff */
[----:B------:R-:W-:-:S06]  /*0eb0*/  LOP3.LUT R13, R13, 0x80000000, R7, 0xb8, !PT ;  /* 0x800000000d0d7812 */ /* 0x000fcc00078eb807 */
[----:B------:R-:W-:Y:S01]  /*0ec0*/  DADD.RZ R14, R6, R12 ;  /* 0x00000000060e7229 */ /* 0x000fe2000000c00c */
[----:B------:R-:W0:Y:S08]  /*0ed0*/  LDC.64 R12, c[0x0][0x388] ;  /* 0x0000e200ff0c7b82 */ /* 0x000e300000000a00 */
[----:B------:R-:W1:Y:S01]  /*0ee0*/  LDC.64 R6, c[0x0][0x380] ;  /* 0x0000e000ff067b82 */ /* 0x000e620000000a00 */
[----:B------:R-:W3:Y:S02]  /*0ef0*/  F2I.F64.TRUNC R14, R14 ;  /* 0x0000000e000e7311 */ /* 0x000ee4000030d100 */
[----:B---3--:R-:W-:-:S04]  /*0f00*/  IMAD R3, R5, R14, R26 ;  /* 0x0000000e05037224 */ /* 0x008fc800078e021a */
[----:B0-----:R-:W-:-:S04]  /*0f10*/  IMAD.WIDE R12, R3, 0x4, R12 ;  /* 0x00000004030c7825 */ /* 0x001fc800078e020c */
[----:B--2---:R-:W-:Y:S01]  /*0f20*/  FMUL R0, R22, 100 ;  /* 0x42c8000016007820 */ /* 0x004fe20000400000 */
[----:B-1----:R-:W-:-:S03]  /*0f30*/  IMAD.WIDE R22, R23, 0x4, R6 ;  /* 0x0000000417167825 */ /* 0x002fc600078e0206 */
        /* <DEDUP_REMOVED lines=27> */
[----:B------:R-:W-:-:S07]  /*10f0*/  MOV R3, R25 ;  /* 0x0000001900037202 */ /* 0x000fce0000000f00 */
.L_x_46:
[----:B------:R-:W-:Y:S05]  /*1100*/  BSYNC.RECONVERGENT B0 ;  /* 0x0000000000007941 */ /* 0x000fea0003800200 */
.L_x_45:
[----:B------:R-:W2:Y:S01]  /*1110*/  LDG.E R0, desc[UR4][R22.64+0x8] ;  /* 0x0000080416007981 */ /* 0x000ea2000c1e1900 */
[----:B------:R-:W0:Y:S01]  /*1120*/  MUFU.RCP64H R13, 3.1415920257568359375 ;  /* 0x400921fb000d7908 */ /* 0x000e220000001800 */
[----:B------:R-:W-:Y:S02]  /*1130*/  HFMA2 R12, -RZ, RZ, 0, 5.9604644775390625e-08 ;  /* 0x00000001ff0c7431 */ /* 0x000fe400000001ff */
[----:B------:R-:W-:Y:S01]  /*1140*/  IMAD.MOV.U32 R6, RZ, RZ, 0x54442d18 ;  /* 0x54442d18ff067424 */ /* 0x000fe200078e00ff */
[----:B------:R-:W-:Y:S01]  /*1150*/  DFMA R10, R10, R2, -0.5 ;  /* 0xbfe000000a0a742b */ /* 0x000fe20000000002 */
[----:B------:R-:W-:Y:S01]  /*1160*/  IMAD.MOV.U32 R7, RZ, RZ, 0x400921fb ;  /* 0x400921fbff077424 */ /* 0x000fe200078e00ff */
[----:B------:R-:W-:Y:S05]  /*1170*/  BSSY.RECONVERGENT B0, `(.L_x_47) ;  /* 0x0000017000007945 */ /* 0x000fea0003800200 */
[----:B0-----:R-:W-:-:S08]  /*1180*/  DFMA R14, R12, -R6, 1 ;  /* 0x3ff000000c0e742b */ /* 0x001fd00000000806 */
[----:B------:R-:W-:-:S08]  /*1190*/  DFMA R14, R14, R14, R14 ;  /* 0x0000000e0e0e722b */ /* 0x000fd0000000000e */
[----:B------:R-:W-:-:S08]  /*11a0*/  DFMA R14, R12, R14, R12 ;  /* 0x0000000e0c0e722b */ /* 0x000fd0000000000c */
[----:B------:R-:W-:-:S08]  /*11b0*/  DFMA R16, R14, -R6, 1 ;  /* 0x3ff000000e10742b */ /* 0x000fd00000000806 */
[----:B------:R-:W-:Y:S01]  /*11c0*/  DFMA R16, R14, R16, R14 ;  /* 0x000000100e10722b */ /* 0x000fe2000000000e */
[----:B--2---:R-:W0:Y:S07]  /*11d0*/  F2F.F64.F32 R12, R0 ;  /* 0x00000000000c7310 */ /* 0x004e2e0000201800 */
        /* <DEDUP_REMOVED lines=8> */
[----:B------:R-:W-:-:S05]  /*1260*/  FFMA R4, RZ, 2.1426990032196044922, R3 ;  /* 0x400921fbff047823 */ /* 0x000fca0000000003 */
[----:B------:R-:W-:Y:S01]  /*1270*/  FSETP.GT.AND P0, PT, |R4|, 1.469367938527859385e-39, PT ;  /* 0x001000000400780b */ /* 0x000fe20003f04200 */
[----:B------:R0:W1:-:S12]  /*1280*/  F2I.F64.TRUNC R10, R10 ;  /* 0x0000000a000a7311 */ /* 0x000058000030d100 */
[----:B0-----:R-:W-:Y:S05]  /*1290*/  @P0 BRA P1, `(.L_x_48) ;  /* 0x0000000000100947 */ /* 0x001fea0000800000 */
[----:B------:R-:W-:Y:S02]  /*12a0*/  MOV R15, 0x400921fb ;  /* 0x400921fb000f7802 */ /* 0x000fe40000000f00 */
[----:B------:R-:W-:-:S07]  /*12b0*/  MOV R4, 0x12d0 ;  /* 0x000012d000047802 */ /* 0x000fce0000000f00 */
[----:B-1----:R-:W-:Y:S05]  /*12c0*/  CALL.REL.NOINC `($__internal_2_$__cuda_sm20_div_rn_f64_full) ;  /* 0x0000000000407944 */ /* 0x002fea0003c00000 */
[----:B------:R-:W-:-:S07]  /*12d0*/  IMAD.MOV.U32 R3, RZ, RZ, R25 ;  /* 0x000000ffff037224 */ /* 0x000fce00078e0019 */
.L_x_48:
[----:B------:R-:W-:Y:S05]  /*12e0*/  BSYNC.RECONVERGENT B0 ;  /* 0x0000000000007941 */ /* 0x000fea0003800200 */
.L_x_47:
[----:B------:R-:W2:Y:S01]  /*12f0*/  LDG.E R22, desc[UR4][R22.64] ;  /* 0x0000000416167981 */ /* 0x000ea2000c1e1900 */
[----:B------:R-:W-:Y:S01]  /*1300*/  DFMA R2, R2, R8, -0.5 ;  /* 0xbfe000000202742b */ /* 0x000fe20000000008 */
[----:B------:R-:W-:Y:S01]  /*1310*/  IMAD.MOV.U32 R7, RZ, RZ, 0x3fe00000 ;  /* 0x3fe00000ff077424 */ /* 0x000fe200078e00ff */
[----:B------:R-:W-:-:S08]  /*1320*/  MOV R6, RZ ;  /* 0x000000ff00067202 */ /* 0x000fd00000000f00 */
[----:B------:R-:W-:-:S06]  /*1330*/  LOP3.LUT R7, R7, 0x80000000, R3, 0xb8, !PT ;  /* 0x8000000007077812 */ /* 0x000fcc00078eb803 */
[----:B------:R-:W-:Y:S01]  /*1340*/  DADD.RZ R2, R2, R6 ;  /* 0x0000000002027229 */ /* 0x000fe2000000c006 */
[----:B------:R-:W0:Y:S09]  /*1350*/  LDC.64 R6, c[0x0][0x388] ;  /* 0x0000e200ff067b82 */ /* 0x000e320000000a00 */
[----:B------:R-:W1:Y:S02]  /*1360*/  F2I.F64.TRUNC R2, R2 ;  /* 0x0000000200027311 */ /* 0x000e64000030d100 */
[----:B-1----:R-:W-:-:S04]  /*1370*/  IMAD R5, R5, R2, R10 ;  /* 0x0000000205057224 */ /* 0x002fc800078e020a */
[----:B0-----:R-:W-:-:S04]  /*1380*/  IMAD.WIDE R4, R5, 0x4, R6 ;  /* 0x0000000405047825 */ /* 0x001fc800078e0206 */
[----:B--2---:R-:W-:-:S04]  /*1390*/  FMUL R0, R22, 100 ;  /* 0x42c8000016007820 */ /* 0x004fc80000400000 */
[----:B------:R-:W0:Y:S02]  /*13a0*/  F2I.TRUNC.NTZ R9, R0 ;  /* 0x0000000000097305 */ /* 0x000e24000020f100 */
[----:B0-----:R-:W-:Y:S01]  /*13b0*/  REDG.E.MIN.STRONG.GPU desc[UR4][R4.64], R9 ;  /* 0x000000090400798e */ /* 0x001fe2000c92e104 */
[----:B------:R-:W-:Y:S05]  /*13c0*/  EXIT ;  /* 0x000000000000794d */ /* 0x000fea0003800000 */
        .weak           $__internal_2_$__cuda_sm20_div_rn_f64_full
        .type           $__internal_2_$__cuda_sm20_div_rn_f64_full,@function
        .size           $__internal_2_$__cuda_sm20_div_rn_f64_full,(.L_x_171 - $__internal_2_$__cuda_sm20_div_rn_f64_full)
$__internal_2_$__cuda_sm20_div_rn_f64_full:
[----:B------:R-:W-:Y:S01]  /*13d0*/  FSETP.GEU.AND P2, PT, |R13|, 1.469367938527859385e-39, PT ;  /* 0x001000000d00780b */ /* 0x000fe20003f4e200 */
[----:B------:R-:W-:Y:S01]  /*13e0*/  IMAD.U32 R14, RZ, RZ, UR6 ;  /* 0x00000006ff0e7e24 */ /* 0x000fe2000f8e00ff */
[C---:B------:R-:W-:Y:S01]  /*13f0*/  FSETP.GEU.AND P0, PT, |R15|.reuse, 1.469367938527859385e-39, PT ;  /* 0x001000000f00780b */ /* 0x040fe20003f0e200 */
[----:B------:R-:W-:Y:S01]  /*1400*/  IMAD.U32 R16, RZ, RZ, UR6 ;  /* 0x00000006ff107e24 */ /* 0x000fe2000f8e00ff */
[----:B------:R-:W-:Y:S01]  /*1410*/  LOP3.LUT R0, R15, 0x800fffff, RZ, 0xc0, !PT ;  /* 0x800fffff0f007812 */ /* 0x000fe200078ec0ff */
[----:B------:R-:W-:Y:S01]  /*1420*/  IMAD.MOV.U32 R18, RZ, RZ, R12 ;  /* 0x000000ffff127224 */ /* 0x000fe200078e000c */
[----:B------:R-:W-:Y:S01]  /*1430*/  LOP3.LUT R6, R13, 0x7ff00000, RZ, 0xc0, !PT ;  /* 0x7ff000000d067812 */ /* 0x000fe200078ec0ff */
[----:B------:R-:W-:Y:S01]  /*1440*/  BSSY.RECONVERGENT B1, `(.L_x_49) ;  /* 0x0000051000017945 */ /* 0x000fe20003800200 */
[----:B------:R-:W-:Y:S02]  /*1450*/  LOP3.LUT R17, R0, 0x3ff00000, RZ, 0xfc, !PT ;  /* 0x3ff0000000117812 */ /* 0x000fe400078efcff */
[----:B------:R-:W-:-:S02]  /*1460*/  LOP3.LUT R7, R15, 0x7ff00000, RZ, 0xc0, !PT ;  /* 0x7ff000000f077812 */ /* 0x000fc400078ec0ff */
[----:B------:R-:W-:Y:S01]  /*1470*/  MOV R2, 0x1ca00000 ;  /* 0x1ca0000000027802 */ /* 0x000fe20000000f00 */
[----:B------:R-:W-:Y:S01]  /*1480*/  @!P2 IMAD.MOV.U32 R20, RZ, RZ, RZ ;  /* 0x000000ffff14a224 */ /* 0x000fe200078e00ff */
[----:B------:R-:W-:Y:S01]  /*1490*/  @!P2 LOP3.LUT R19, R15, 0x7ff00000, RZ, 0xc0, !PT ;  /* 0x7ff000000f13a812 */ /* 0x000fe200078ec0ff */
[----:B------:R-:W-:Y:S01]  /*14a0*/  @!P0 DMUL R16, R14, 8.98846567431157953865e+307 ;  /* 0x7fe000000e108828 */ /* 0x000fe20000000000 */
[C---:B------:R-:W-:Y:S02]  /*14b0*/  ISETP.GE.U32.AND P1, PT, R6.reuse, R7, PT ;  /* 0x000000070600720c */ /* 0x040fe40003f26070 */
[----:B------:R-:W-:Y:S02]  /*14c0*/  @!P2 ISETP.GE.U32.AND P3, PT, R6, R19, PT ;  /* 0x000000130600a20c */ /* 0x000fe40003f66070 */
[C---:B------:R-:W-:Y:S01]  /*14d0*/  SEL R19, R2.reuse, 0x63400000, !P1 ;  /* 0x6340000002137807 */ /* 0x040fe20004800000 */
[----:B------:R-:W0:Y:S01]  /*14e0*/  MUFU.RCP64H R25, R17 ;  /* 0x0000001100197308 */ /* 0x000e220000001800 */
[----:B------:R-:W-:-:S02]  /*14f0*/  @!P2 SEL R21, R2, 0x63400000, !P3 ;  /* 0x634000000215a807 */ /* 0x000fc40005800000 */
[--C-:B------:R-:W-:Y:S02]  /*1500*/  LOP3.LUT R19, R19, 0x800fffff, R13.reuse, 0xf8, !PT ;  /* 0x800fffff13137812 */ /* 0x100fe400078ef80d */
[----:B------:R-:W-:Y:S02]  /*1510*/  @!P2 LOP3.LUT R0, R21, 0x80000000, R13, 0xf8, !PT ;  /* 0x800000001500a812 */ /* 0x000fe400078ef80d */
[----:B------:R-:W-:Y:S02]  /*1520*/  MOV R24, 0x1 ;  /* 0x0000000100187802 */ /* 0x000fe40000000f00 */
[----:B------:R-:W-:Y:S01]  /*1530*/  @!P2 LOP3.LUT R21, R0, 0x100000, RZ, 0xfc, !PT ;  /* 0x001000000015a812 */ /* 0x000fe200078efcff */
[----:B------:R-:W-:Y:S01]  /*1540*/  IMAD.MOV.U32 R0, RZ, RZ, R6 ;  /* 0x000000ffff007224 */ /* 0x000fe200078e0006 */
[----:B------:R-:W-:-:S04]  /*1550*/  @!P0 LOP3.LUT R7, R17, 0x7ff00000, RZ, 0xc0, !PT ;  /* 0x7ff0000011078812 */ /* 0x000fc800078ec0ff */
[----:B------:R-:W-:Y:S02]  /*1560*/  @!P2 DFMA R18, R18, 2, -R20 ;  /* 0x400000001212a82b */ /* 0x000fe40000000814 */
[----:B0-----:R-:W-:-:S08]  /*1570*/  DFMA R20, R24, -R16, 1 ;  /* 0x3ff000001814742b */ /* 0x001fd00000000810 */
[----:B------:R-:W-:Y:S01]  /*1580*/  DFMA R20, R20, R20, R20 ;  /* 0x000000141414722b */ /* 0x000fe20000000014 */
[----:B------:R-:W-:-:S07]  /*1590*/  @!P2 LOP3.LUT R0, R19, 0x7ff00000, RZ, 0xc0, !PT ;  /* 0x7ff000001300a812 */ /* 0x000fce00078ec0ff */
[----:B------:R-:W-:-:S08]  /*15a0*/  DFMA R24, R24, R20, R24 ;  /* 0x000000141818722b */ /* 0x000fd00000000018 */
[----:B------:R-:W-:-:S08]  /*15b0*/  DFMA R30, R24, -R16, 1 ;  /* 0x3ff00000181e742b */ /* 0x000fd00000000810 */
[----:B------:R-:W-:-:S08]  /*15c0*/  DFMA R30, R24, R30, R24 ;  /* 0x0000001e181e722b */ /* 0x000fd00000000018 */
[----:B------:R-:W-:-:S08]  /*15d0*/  DMUL R24, R30, R18 ;  /* 0x000000121e187228 */ /* 0x000fd00000000000 */
[----:B------:R-:W-:-:S08]  /*15e0*/  DFMA R20, R24, -R16, R18 ;  /* 0x800000101814722b */ /* 0x000fd00000000012 */
[----:B------:R-:W-:Y:S01]  /*15f0*/  DFMA R20, R30, R20, R24 ;  /* 0x000000141e14722b */ /* 0x000fe20000000018 */
[----:B------:R-:W-:-:S05]  /*1600*/  VIADD R24, R0, 0xffffffff ;  /* 0xffffffff00187836 */ /* 0x000fca0000000000 */
[----:B------:R-:W-:Y:S02]  /*1610*/  ISETP.GT.U32.AND P0, PT, R24, 0x7feffffe, PT ;  /* 0x7feffffe1800780c */ /* 0x000fe40003f04070 */
[----:B------:R-:W-:-:S04]  /*1620*/  IADD3 R24, PT, PT, R7, -0x1, RZ ;  /* 0xffffffff07187810 */ /* 0x000fc80007ffe0ff */
[----:B------:R-:W-:-:S13]  /*1630*/  ISETP.GT.U32.OR P0, PT, R24, 0x7feffffe, P0 ;  /* 0x7feffffe1800780c */ /* 0x000fda0000704470 */
[----:B------:R-:W-:Y:S05]  /*1640*/  @P0 BRA `(.L_x_50) ;  /* 0x00000000006c0947 */ /* 0x000fea0003800000 */
[----:B------:R-:W-:-:S04]  /*1650*/  LOP3.LUT R7, R15, 0x7ff00000, RZ, 0xc0, !PT ;  /* 0x7ff000000f077812 */ /* 0x000fc800078ec0ff */
[CC--:B------:R-:W-:Y:S02]  /*1660*/  VIADDMNMX R0, R6.reuse, -R7.reuse, 0xb9600000, !PT ;  /* 0xb960000006007446 */ /* 0x0c0fe40007800907 */
[----:B------:R-:W-:Y:S02]  /*1670*/  ISETP.GE.U32.AND P0, PT, R6, R7, PT ;  /* 0x000000070600720c */ /* 0x000fe40003f06070 */
[----:B------:R-:W-:Y:S02]  /*1680*/  VIMNMX R0, PT, PT, R0, 0x46a00000, PT ;  /* 0x46a0000000007848 */ /* 0x000fe40003fe0100 */
[----:B------:R-:W-:Y:S02]  /*1690*/  SEL R7, R2, 0x63400000, !P0 ;  /* 0x6340000002077807 */ /* 0x000fe40004000000 */
[----:B------:R-:W-:-:S03]  /*16a0*/  MOV R6, RZ ;  /* 0x000000ff00067202 */ /* 0x000fc60000000f00 */
[----:B------:R-:W-:-:S04]  /*16b0*/  IMAD.IADD R0, R0, 0x1, -R7 ;  /* 0x0000000100007824 */ /* 0x000fc800078e0a07 */
        /* <DEDUP_REMOVED lines=11> */
[----:B------:R-:W-:Y:S01]  /*1770*/  MOV R6, RZ ;  /* 0x000000ff00067202 */ /* 0x000fe20000000f00 */
[----:B------:R-:W-:-:S05]  /*1780*/  DMUL.RP R12, R20, R12 ;  /* 0x0000000c140c7228 */ /* 0x000fca0000008000 */
[----:B------:R-:W-:-:S05]  /*1790*/  DFMA R6, R24, -R6, R20 ;  /* 0x800000061806722b */ /* 0x000fca0000000014 */
[----:B------:R-:W-:Y:S02]  /*17a0*/  LOP3.LUT R15, R13, R15, RZ, 0x3c, !PT ;  /* 0x0000000f0d0f7212 */ /* 0x000fe400078e3cff */
[----:B------:R-:W-:-:S04]  /*17b0*/  IADD3 R6, PT, PT, -R0, -0x43300000, RZ ;  /* 0xbcd0000000067810 */ /* 0x000fc80007ffe1ff */
[----:B------:R-:W-:-:S04]  /*17c0*/  FSETP.NEU.AND P0, PT, |R7|, R6, PT ;  /* 0x000000060700720b */ /* 0x000fc80003f0d200 */
[----:B------:R-:W-:Y:S02]  /*17d0*/  FSEL R24, R12, R24, !P0 ;  /* 0x000000180c187208 */ /* 0x000fe40004000000 */
[----:B------:R-:W-:Y:S01]  /*17e0*/  FSEL R25, R15, R25, !P0 ;  /* 0x000000190f197208 */ /* 0x000fe20004000000 */
[----:B------:R-:W-:Y:S06]  /*17f0*/  BRA `(.L_x_51) ;  /* 0x0000000000547947 */ /* 0x000fec0003800000 */
.L_x_50:
        /* <DEDUP_REMOVED lines=11> */
[----:B------:R-:W-:Y:S02]  /*18b0*/  @P0 LOP3.LUT R0, R25, 0x7ff00000, RZ, 0xfc, !PT ;  /* 0x7ff0000019000812 */ /* 0x000fe400078efcff */
[----:B------:R-:W-:Y:S01]  /*18c0*/  @!P0 MOV R24, RZ ;  /* 0x000000ff00188202 */ /* 0x000fe20000000f00 */
[----:B------:R-:W-:Y:S02]  /*18d0*/  @P0 IMAD.MOV.U32 R24, RZ, RZ, RZ ;  /* 0x000000ffff180224 */ /* 0x000fe400078e00ff */
[----:B------:R-:W-:Y:S01]  /*18e0*/  @P0 IMAD.MOV.U32 R25, RZ, RZ, R0 ;  /* 0x000000ffff190224 */ /* 0x000fe200078e0000 */
[----:B------:R-:W-:Y:S06]  /*18f0*/  BRA `(.L_x_51) ;  /* 0x0000000000147947 */ /* 0x000fec0003800000 */
.L_x_53:
[----:B------:R-:W-:Y:S02]  /*1900*/  LOP3.LUT R25, R15, 0x80000, RZ, 0xfc, !PT ;  /* 0x000800000f197812 */ /* 0x000fe400078efcff */
[----:B------:R-:W-:Y:S01]  /*1910*/  MOV R24, R14 ;  /* 0x0000000e00187202 */ /* 0x000fe20000000f00 */
[----:B------:R-:W-:Y:S06]  /*1920*/  BRA `(.L_x_51) ;  /* 0x0000000000087947 */ /* 0x000fec0003800000 */
.L_x_52:
[----:B------:R-:W-:Y:S01]  /*1930*/  LOP3.LUT R25, R13, 0x80000, RZ, 0xfc, !PT ;  /* 0x000800000d197812 */ /* 0x000fe200078efcff */
[----:B------:R-:W-:-:S07]  /*1940*/  IMAD.MOV.U32 R24, RZ, RZ, R12 ;  /* 0x000000ffff187224 */ /* 0x000fce00078e000c */
.L_x_51:
[----:B------:R-:W-:Y:S05]  /*1950*/  BSYNC.RECONVERGENT B1 ;  /* 0x0000000000017941 */ /* 0x000fea0003800200 */
.L_x_49:
[----:B------:R-:W-:Y:S01]  /*1960*/  MOV R6, R4 ;  /* 0x0000000400067202 */ /* 0x000fe20000000f00 */
[----:B------:R-:W-:Y:S02]  /*1970*/  IMAD.MOV.U32 R7, RZ, RZ, 0x0 ;  /* 0x00000000ff077424 */ /* 0x000fe400078e00ff */
[----:B------:R-:W-:Y:S02]  /*1980*/  IMAD.MOV.U32 R2, RZ, RZ, R24 ;  /* 0x000000ffff027224 */ /* 0x000fe400078e0018 */
[----:B------:R-:W-:Y:S05]  /*1990*/  RET.REL.NODEC R6 `(_Z12render_depthPfPj) ;  /* 0xffffffe406987950 */ /* 0x000fea0003c3ffff */
.L_x_54:
        /* <DEDUP_REMOVED lines=14> */
.L_x_171:


//--------------------- .text._Z11transform2dPfS_ --------------------------
	.section	.text._Z11transform2dPfS_,"ax",@progbits
	.align	128
        .global         _Z11transform2dPfS_
        .type           _Z11transform2dPfS_,@function
        .size           _Z11transform2dPfS_,(.L_x_173 - _Z11transform2dPfS_)
        .other          _Z11transform2dPfS_,@"STO_CUDA_ENTRY STV_DEFAULT"
_Z11transform2dPfS_:
.text._Z11transform2dPfS_:
[----:B------:R-:W-:Y:S01]  /*0000*/  LDC R1, c[0x0][0x37c] ;  /* 0x0000df00ff017b82 */ /* 0x000fe20000000800 */
[----:B------:R-:W0:Y:S07]  /*0010*/  S2R R3, SR_CTAID.Y ;  /* 0x0000000000037919 */ /* 0x000e2e0000002600 */
[----:B------:R-:W1:Y:S01]  /*0020*/  LDC R10, c[0x0][0x370] ;  /* 0x0000dc00ff0a7b82 */ /* 0x000e620000000800 */
[----:B------:R-:W2:Y:S01]  /*0030*/  LDCU.64 UR6, c[0x0][0x358] ;  /* 0x00006b00ff0677ac */ /* 0x000ea20008000a00 */
[----:B------:R-:W0:Y:S01]  /*0040*/  S2R R4, SR_TID.Y ;  /* 0x0000000000047919 */ /* 0x000e220000002200 */
[----:B------:R-:W-:Y:S01]  /*0050*/  UMOV UR4, URZ ;  /* 0x000000ff00047c82 */ /* 0x000fe20008000000 */
[----:B------:R-:W3:Y:S04]  /*0060*/  S2R R2, SR_TID.X ;  /* 0x0000000000027919 */ /* 0x000ee80000002100 */
[----:B------:R-:W4:Y:S01]  /*0070*/  LDC.64 R6, c[0x0][0x380] ;  /* 0x0000e000ff067b82 */ /* 0x000f220000000a00 */
[----:B------:R-:W5:Y:S01]  /*0080*/  S2R R0, SR_CTAID.X ;  /* 0x0000000000007919 */ /* 0x000f620000002500 */
[----:B0-----:R-:W-:-:S06]  /*0090*/  IMAD R3, R3, 0x20, R4 ;  /* 0x0000002003037824 */ /* 0x001fcc00078e0204 */
[----:B------:R-:W0:Y:S01]  /*00a0*/  LDC.64 R4, c[0x0][0x388] ;  /* 0x0000e200ff047b82 */ /* 0x000e220000000a00 */
[----:B-1----:R-:W-:-:S04]  /*00b0*/  IMAD R3, R3, R10, RZ ;  /* 0x0000000a03037224 */ /* 0x002fc800078e02ff */
[----:B---3--:R-:W-:-:S05]  /*00c0*/  IMAD R3, R3, 0x20, R2 ;  /* 0x0000002003037824 */ /* 0x008fca00078e0202 */
[----:B-----5:R-:W-:-:S05]  /*00d0*/  LEA R3, R0, R3, 0x5 ;  /* 0x0000000300037211 */ /* 0x020fca00078e28ff */
[----:B--2-4-:R-:W-:-:S07]  /*00e0*/  IMAD R11, R3, 0x3, RZ ;  /* 0x00000003030b7824 */ /* 0x014fce00078e02ff */
.L_x_65:
[----:B-1----:R-:W-:-:S05]  /*00f0*/  IMAD.WIDE R8, R11, 0x4, R6 ;  /* 0x000000040b087825 */ /* 0x002fca00078e0206 */
[----:B------:R-:W2:Y:S04]  /*0100*/  LDG.E R12, desc[UR6][R8.64+0x4] ;  /* 0x00000406080c7981 */ /* 0x000ea8000c1e1900 */
[----:B------:R-:W3:Y:S04]  /*0110*/  LDG.E R13, desc[UR6][R8.64] ;  /* 0x00000006080d7981 */ /* 0x000ee8000c1e1900 */
[----:B------:R-:W4:Y:S01]  /*0120*/  LDG.E R2, desc[UR6][R8.64+0x8] ;  /* 0x0000080608027981 */ /* 0x000f22000c1e1900 */
[----:B------:R-:W-:Y:S01]  /*0130*/  BSSY.RECONVERGENT B0, `(.L_x_55) ;  /* 0x0000011000007945 */ /* 0x000fe20003800200 */
[----:B--2---:R-:W-:-:S04]  /*0140*/  FMUL R0, R12, R12 ;  /* 0x0000000c0c007220 */ /* 0x004fc80000400000 */
[----:B---3--:R-:W-:-:S04]  /*0150*/  FFMA R15, R13, R13, R0 ;  /* 0x0000000d0d0f7223 */ /* 0x008fc80000000000 */
[----:B----4-:R-:W-:-:S04]  /*0160*/  FFMA R14, R2, R2, R15 ;  /* 0x00000002020e7223 */ /* 0x010fc8000000000f */
[----:B------:R-:W-:Y:S01]  /*0170*/  VIADD R0, R14, 0xf3000000 ;  /* 0xf30000000e007836 */ /* 0x000fe20000000000 */
[----:B------:R1:W2:Y:S04]  /*0180*/  MUFU.RSQ R3, R14 ;  /* 0x0000000e00037308 */ /* 0x0002a80000001400 */
[----:B------:R-:W-:-:S13]  /*0190*/  ISETP.GT.U32.AND P0, PT, R0, 0x727fffff, PT ;  /* 0x727fffff0000780c */ /* 0x000fda0003f04070 */
[----:B-12---:R-:W-:Y:S05]  /*01a0*/  @!P0 BRA `(.L_x_56) ;  /* 0x0000000000148947 */ /* 0x006fea0003800000 */
[----:B------:R-:W-:Y:S01]  /*01b0*/  IMAD.MOV.U32 R0, RZ, RZ, R14 ;  /* 0x000000ffff007224 */ /* 0x000fe200078e000e */
[----:B------:R-:W-:-:S07]  /*01c0*/  MOV R19, 0x1e0 ;  /* 0x000001e000137802 */ /* 0x000fce0000000f00 */
[----:B0-----:R-:W-:Y:S05]  /*01d0*/  CALL.REL.NOINC `($__internal_3_$__cuda_sm20_sqrt_rn_f32_slowpath) ;  /* 0x0000000400d87944 */ /* 0x001fea0003c00000 */
[----:B------:R-:W-:Y:S01]  /*01e0*/  MOV R17, R3 ;  /* 0x0000000300117202 */ /* 0x000fe20000000f00 */
[----:B------:R-:W-:Y:S06]  /*01f0*/  BRA `(.L_x_57) ;  /* 0x0000000000107947 */ /* 0x000fec0003800000 */
.L_x_56:
[----:B------:R-:W-:Y:S01]  /*0200*/  FMUL.FTZ R17, R14, R3 ;  /* 0x000000030e117220 */ /* 0x000fe20000410000 */
[----:B------:R-:W-:-:S03]  /*0210*/  FMUL.FTZ R3, R3, 0.5 ;  /* 0x3f00000003037820 */ /* 0x000fc60000410000 */
[----:B------:R-:W-:-:S04]  /*0220*/  FFMA R0, -R17, R17, R14 ;  /* 0x0000001111007223 */ /* 0x000fc8000000010e */
[----:B------:R-:W-:-:S07]  /*0230*/  FFMA R17, R0, R3, R17 ;  /* 0x0000000300117223 */ /* 0x000fce0000000011 */
.L_x_57:
[----:B------:R-:W-:Y:S05]  /*0240*/  BSYNC.RECONVERGENT B0 ;  /* 0x0000000000007941 */ /* 0x000fea0003800200 */
.L_x_55:
[CC--:B------:R-:W-:Y:S01]  /*0250*/  FSETP.GT.AND P2, PT, |R12|.reuse, |R13|.reuse, PT ;  /* 0x4000000d0c00720b */ /* 0x0c0fe20003f44200 */
[----:B0-----:R-:W-:Y:S01]  /*0260*/  IMAD.WIDE R8, R11, 0x4, R4 ;  /* 0x000000040b087825 */ /* 0x001fe200078e0204 */
[----:B------:R-:W-:Y:S02]  /*0270*/  BSSY.RECONVERGENT B0, `(.L_x_58) ;  /* 0x000000f000007945 */ /* 0x000fe40003800200 */
[----:B------:R-:W-:Y:S02]  /*0280*/  FSEL R3, |R12|, |R13|, P2 ;  /* 0x4000000d0c037208 */ /* 0x000fe40001000200 */
[----:B------:R-:W-:Y:S01]  /*0290*/  FSEL R0, |R13|, |R12|, P2 ;  /* 0x4000000c0d007208 */ /* 0x000fe20001000200 */
[----:B------:R0:W-:Y:S01]  /*02a0*/  STG.E desc[UR6][R8.64], R17 ;  /* 0x0000001108007986 */ /* 0x0001e2000c101906 */
[----:B------:R-:W1:Y:S08]  /*02b0*/  MUFU.RCP R14, R3 ;  /* 0x00000003000e7308 */ /* 0x000e700000001000 */
[----:B------:R-:W2:Y:S01]  /*02c0*/  FCHK P0, R0, R3 ;  /* 0x0000000300007302 */ /* 0x000ea20000000000 */
[----:B-1----:R-:W-:-:S04]  /*02d0*/  FFMA R19, -R3, R14, 1 ;  /* 0x3f80000003137423 */ /* 0x002fc8000000010e */
[----:B------:R-:W-:-:S04]  /*02e0*/  FFMA R19, R14, R19, R14 ;  /* 0x000000130e137223 */ /* 0x000fc8000000000e */
[----:B------:R-:W-:-:S04]  /*02f0*/  FFMA R14, R0, R19, RZ ;  /* 0x00000013000e7223 */ /* 0x000fc800000000ff */
[----:B------:R-:W-:-:S04]  /*0300*/  FFMA R16, -R3, R14, R0 ;  /* 0x0000000e03107223 */ /* 0x000fc80000000100 */
[----:B------:R-:W-:Y:S01]  /*0310*/  FFMA R14, R19, R16, R14 ;  /* 0x00000010130e7223 */ /* 0x000fe2000000000e */
[----:B0-2---:R-:W-:Y:S06]  /*0320*/  @!P0 BRA `(.L_x_59) ;  /* 0x00000000000c8947 */ /* 0x005fec0003800000 */
[----:B------:R-:W-:-:S07]  /*0330*/  MOV R14, 0x350 ;  /* 0x00000350000e7802 */ /* 0x000fce0000000f00 */
[----:B------:R-:W-:Y:S05]  /*0340*/  CALL.REL.NOINC `($__internal_4_$__cuda_sm3x_div_rn_noftz_f32_slowpath) ;  /* 0x0000000400d47944 */ /* 0x000fea0003c00000 */
[----:B------:R-:W-:-:S07]  /*0350*/  IMAD.MOV.U32 R14, RZ, RZ, R0 ;  /* 0x000000ffff0e7224 */ /* 0x000fce00078e0000 */
.L_x_59:
[----:B------:R-:W-:Y:S05]  /*0360*/  BSYNC.RECONVERGENT B0 ;  /* 0x0000000000007941 */ /* 0x000fea0003800200 */
.L_x_58:
[----:B------:R-:W-:Y:S02]  /*0370*/  IMAD.MOV.U32 R17, RZ, RZ, 0x3b33710b ;  /* 0x3b33710bff117424 */ /* 0x000fe400078e00ff */
[----:B------:R-:W-:Y:S01]  /*0380*/  FMUL R0, R14, R14 ;  /* 0x0000000e0e007220 */ /* 0x000fe20000400000 */
[----:B------:R-:W-:Y:S01]  /*0390*/  HFMA2 R16, -RZ, RZ, 1.857421875, -1409 ;  /* 0x3f6ee581ff107431 */ /* 0x000fe200000001ff */
[C---:B------:R-:W-:Y:S01]  /*03a0*/  ISETP.GE.AND P0, PT, R13.reuse, RZ, PT ;  /* 0x000000ff0d00720c */ /* 0x040fe20003f06270 */
[----:B------:R-:W-:Y:S01]  /*03b0*/  BSSY.RECONVERGENT B0, `(.L_x_60) ;  /* 0x0000026000007945 */ /* 0x000fe20003800200 */
[C---:B------:R-:W-:Y:S01]  /*03c0*/  FFMA R17, R0.reuse, R17, -0.015681877732276916504 ;  /* 0xbc80774800117423 */ /* 0x040fe20000000011 */
[C---:B------:R-:W-:Y:S01]  /*03d0*/  FSETP.NEU.AND P3, PT, |R13|.reuse, |R12|, PT ;  /* 0x4000000c0d00720b */ /* 0x040fe20003f6d200 */
[----:B------:R-:W-:Y:S01]  /*03e0*/  FADD R13, |R13|, |R12| ;  /* 0x4000000c0d0d7221 */ /* 0x000fe20000000200 */
[----:B------:R-:W-:Y:S01]  /*03f0*/  FSETP.NEU.AND P1, PT, R3, RZ, PT ;  /* 0x000000ff0300720b */ /* 0x000fe20003f2d000 */
[----:B------:R-:W-:-:S04]  /*0400*/  FFMA R17, R0, R17, 0.042200751602649688721 ;  /* 0x3d2cdab200117423 */ /* 0x000fc80000000011 */
[----:B------:R-:W-:-:S04]  /*0410*/  FFMA R17, R0, R17, -0.074792981147766113281 ;  /* 0xbd992d1000117423 */ /* 0x000fc80000000011 */
[----:B------:R-:W-:-:S04]  /*0420*/  FFMA R17, R0, R17, 0.10640415549278259277 ;  /* 0x3dd9ea6c00117423 */ /* 0x000fc80000000011 */
[----:B------:R-:W-:-:S04]  /*0430*/  FFMA R17, R0, R17, -0.14207722246646881104 ;  /* 0xbe117cb100117423 */ /* 0x000fc80000000011 */
[----:B------:R-:W-:-:S04]  /*0440*/  FFMA R17, R0, R17, 0.19993925094604492188 ;  /* 0x3e4cbce000117423 */ /* 0x000fc80000000011 */
[----:B------:R-:W-:-:S04]  /*0450*/  FFMA R17, R0, R17, -0.33333197236061096191 ;  /* 0xbeaaaa7d00117423 */ /* 0x000fc80000000011 */
[----:B------:R-:W-:-:S04]  /*0460*/  FMUL R17, R0, R17 ;  /* 0x0000001100117220 */ /* 0x000fc80000400000 */
[----:B------:R-:W-:Y:S01]  /*0470*/  FFMA R17, R17, R14, R14 ;  /* 0x0000000e11117223 */ /* 0x000fe2000000000e */
[----:B------:R-:W-:-:S03]  /*0480*/  FSEL R14, R16, 1.8663789033889770508, P2 ;  /* 0x3feee581100e7808 */ /* 0x000fc60001000000 */
[----:B------:R-:W-:-:S05]  /*0490*/  FFMA R0, R16, 1.6832555532455444336, -R17 ;  /* 0x3fd774eb10007823 */ /* 0x000fca0000000811 */
[-C--:B------:R-:W-:Y:S01]  /*04a0*/  FSEL R19, R0, R17.reuse, P2 ;  /* 0x0000001100137208 */ /* 0x080fe20001000000 */
[----:B------:R-:W-:Y:S01]  /*04b0*/  IMAD.MOV.U32 R0, RZ, RZ, 0x4016cbe4 ;  /* 0x4016cbe4ff007424 */ /* 0x000fe200078e00ff */
[----:B------:R-:W-:-:S05]  /*04c0*/  FSEL R17, R17, -R17, P2 ;  /* 0x8000001111117208 */ /* 0x000fca0001000000 */
[----:B------:R-:W-:Y:S01]  /*04d0*/  @!P0 FFMA R19, R14, 1.6832555532455444336, R17 ;  /* 0x3fd774eb0e138823 */ /* 0x000fe20000000011 */
[----:B------:R-:W-:Y:S01]  /*04e0*/  @!P3 FSEL R19, R0, 0.78539818525314331055, !P0 ;  /* 0x3f490fdb0013b808 */ /* 0x000fe20004000000 */
[----:B------:R-:W-:Y:S01]  /*04f0*/  VIADD R0, R15, 0xf3000000 ;  /* 0xf30000000f007836 */ /* 0x000fe20000000000 */
[----:B------:R-:W-:Y:S02]  /*0500*/  @!P1 FSEL R19, RZ, 3.1415927410125732422, P0 ;  /* 0x40490fdbff139808 */ /* 0x000fe40000000000 */
[----:B------:R-:W-:Y:S02]  /*0510*/  FSETP.NAN.AND P0, PT, R13, R13, PT ;  /* 0x0000000d0d00720b */ /* 0x000fe40003f08000 */
[----:B------:R-:W-:-:S04]  /*0520*/  LOP3.LUT R12, R19, 0x80000000, R12, 0xb8, !PT ;  /* 0x80000000130c7812 */ /* 0x000fc800078eb80c */
[----:B------:R-:W-:Y:S02]  /*0530*/  FSEL R13, R13, R12, P0 ;  /* 0x0000000c0d0d7208 */ /* 0x000fe40000000000 */
[----:B------:R-:W-:Y:S01]  /*0540*/  ISETP.GT.U32.AND P0, PT, R0, 0x727fffff, PT ;  /* 0x727fffff0000780c */ /* 0x000fe20003f04070 */
[----:B------:R0:W1:Y:S02]  /*0550*/  MUFU.RSQ R12, R15 ;  /* 0x0000000f000c7308 */ /* 0x0000640000001400 */
[----:B------:R0:W-:Y:S10]  /*0560*/  STG.E desc[UR6][R8.64+0x4], R13 ;  /* 0x0000040d08007986 */ /* 0x0001f4000c101906 */
[----:B------:R-:W-:Y:S05]  /*0570*/  @!P0 BRA `(.L_x_61) ;  /* 0x0000000000148947 */ /* 0x000fea0003800000 */
[----:B------:R-:W-:Y:S02]  /*0580*/  MOV R0, R15 ;  /* 0x0000000f00007202 */ /* 0x000fe40000000f00 */
[----:B------:R-:W-:-:S07]  /*0590*/  MOV R19, 0x5b0 ;  /* 0x000005b000137802 */ /* 0x000fce0000000f00 */
[----:B01----:R-:W-:Y:S05]  /*05a0*/  CALL.REL.NOINC `($__internal_3_$__cuda_sm20_sqrt_rn_f32_slowpath) ;  /* 0x0000000000e47944 */ /* 0x003fea0003c00000 */
[----:B------:R-:W-:Y:S01]  /*05b0*/  IMAD.MOV.U32 R13, RZ, RZ, R3 ;  /* 0x000000ffff0d7224 */ /* 0x000fe200078e0003 */
[----:B------:R-:W-:Y:S06]  /*05c0*/  BRA `(.L_x_62) ;  /* 0x0000000000107947 */ /* 0x000fec0003800000 */
.L_x_61:
[----:B-1----:R-:W-:Y:S01]  /*05d0*/  FMUL.FTZ R0, R15, R12 ;  /* 0x0000000c0f007220 */ /* 0x002fe20000410000 */
[----:B------:R-:W-:-:S03]  /*05e0*/  FMUL.FTZ R3, R12, 0.5 ;  /* 0x3f0000000c037820 */ /* 0x000fc60000410000 */
[----:B0-----:R-:W-:-:S04]  /*05f0*/  FFMA R13, -R0, R0, R15 ;  /* 0x00000000000d7223 */ /* 0x001fc8000000010f */
[----:B------:R-:W-:-:S07]  /*0600*/  FFMA R13, R13, R3, R0 ;  /* 0x000000030d0d7223 */ /* 0x000fce0000000000 */
.L_x_62:
[----:B------:R-:W-:Y:S05]  /*0610*/  BSYNC.RECONVERGENT B0 ;  /* 0x0000000000007941 */ /* 0x000fea0003800200 */
.L_x_60:
[CC--:B------:R-:W-:Y:S01]  /*0620*/  FSETP.GT.AND P2, PT, |R13|.reuse, |R2|.reuse, PT ;  /* 0x400000020d00720b */ /* 0x0c0fe20003f44200 */
[----:B------:R-:W-:Y:S03]  /*0630*/  BSSY.RECONVERGENT B0, `(.L_x_63) ;  /* 0x000000e000007945 */ /* 0x000fe60003800200 */
[----:B------:R-:W-:Y:S02]  /*0640*/  FSEL R3, |R13|, |R2|, P2 ;  /* 0x400000020d037208 */ /* 0x000fe40001000200 */
[----:B------:R-:W-:Y:S02]  /*0650*/  FSEL R0, |R2|, |R13|, P2 ;  /* 0x4000000d02007208 */ /* 0x000fe40001000200 */
[----:B------:R-:W0:Y:S08]  /*0660*/  MUFU.RCP R12, R3 ;  /* 0x00000003000c7308 */ /* 0x000e300000001000 */
[----:B------:R-:W1:Y:S01]  /*0670*/  FCHK P0, R0, R3 ;  /* 0x0000000300007302 */ /* 0x000e620000000000 */
[----:B0-----:R-:W-:-:S04]  /*0680*/  FFMA R15, -R3, R12, 1 ;  /* 0x3f800000030f7423 */ /* 0x001fc8000000010c */
[----:B------:R-:W-:-:S04]  /*0690*/  FFMA R15, R12, R15, R12 ;  /* 0x0000000f0c0f7223 */ /* 0x000fc8000000000c */
[----:B------:R-:W-:-:S04]  /*06a0*/  FFMA R12, R0, R15, RZ ;  /* 0x0000000f000c7223 */ /* 0x000fc800000000ff */
[----:B------:R-:W-:-:S04]  /*06b0*/  FFMA R14, -R3, R12, R0 ;  /* 0x0000000c030e7223 */ /* 0x000fc80000000100 */
[----:B------:R-:W-:Y:S01]  /*06c0*/  FFMA R12, R15, R14, R12 ;  /* 0x0000000e0f0c7223 */ /* 0x000fe2000000000c */
[----:B-1----:R-:W-:Y:S06]  /*06d0*/  @!P0 BRA `(.L_x_64) ;  /* 0x00000000000c8947 */ /* 0x002fec0003800000 */
[----:B------:R-:W-:-:S07]  /*06e0*/  MOV R14, 0x700 ;  /* 0x00000700000e7802 */ /* 0x000fce0000000f00 */
[----:B------:R-:W-:Y:S05]  /*06f0*/  CALL.REL.NOINC `($__internal_4_$__cuda_sm3x_div_rn_noftz_f32_slowpath) ;  /* 0x0000000000e87944 */ /* 0x000fea0003c00000 */
[----:B------:R-:W-:-:S07]  /*0700*/  IMAD.MOV.U32 R12, RZ, RZ, R0 ;  /* 0x000000ffff0c7224 */ /* 0x000fce00078e0000 */
.L_x_64:
[----:B------:R-:W-:Y:S05]  /*0710*/  BSYNC.RECONVERGENT B0 ;  /* 0x0000000000007941 */ /* 0x000fea0003800200 */
.L_x_63:
[----:B------:R-:W-:Y:S01]  /*0720*/  MOV R15, 0x3b33710b ;  /* 0x3b33710b000f7802 */ /* 0x000fe20000000f00 */
[----:B------:R-:W-:Y:S01]  /*0730*/  FMUL R0, R12, R12 ;  /* 0x0000000c0c007220 */ /* 0x000fe20000400000 */
[----:B------:R-:W-:Y:S01]  /*0740*/  IMAD.MOV.U32 R14, RZ, RZ, 0x3f6ee581 ;  /* 0x3f6ee581ff0e7424 */ /* 0x000fe200078e00ff */
[----:B------:R-:W-:Y:S01]  /*0750*/  ISETP.GE.AND P0, PT, R2, RZ, PT ;  /* 0x000000ff0200720c */ /* 0x000fe20003f06270 */
[----:B------:R-:W-:Y:S01]  /*0760*/  UISETP.GE.U32.AND UP0, UPT, UR4, 0x18, UPT ;  /* 0x000000180400788c */ /* 0x000fe2000bf06070 */
[----:B------:R-:W-:Y:S01]  /*0770*/  FFMA R15, R0, R15, -0.015681877732276916504 ;  /* 0xbc807748000f7423 */ /* 0x000fe2000000000f */
[C---:B------:R-:W-:Y:S01]  /*0780*/  FSETP.NEU.AND P3, PT, |R2|.reuse, |R13|, PT ;  /* 0x4000000d0200720b */ /* 0x040fe20003f6d200 */
[----:B------:R-:W-:Y:S01]  /*0790*/  FADD R2, |R2|, |R13| ;  /* 0x4000000d02027221 */ /* 0x000fe20000000200 */
[----:B------:R-:W-:Y:S01]  /*07a0*/  FSETP.NEU.AND P1, PT, R3, RZ, PT ;  /* 0x000000ff0300720b */ /* 0x000fe20003f2d000 */
[----:B------:R-:W-:Y:S01]  /*07b0*/  FFMA R15, R0, R15, 0.042200751602649688721 ;  /* 0x3d2cdab2000f7423 */ /* 0x000fe2000000000f */
[----:B------:R-:W-:Y:S01]  /*07c0*/  IMAD.MOV.U32 R3, RZ, RZ, 0x4016cbe4 ;  /* 0x4016cbe4ff037424 */ /* 0x000fe200078e00ff */
[----:B------:R-:W-:Y:S01]  /*07d0*/  UIADD3 UR5, UPT, UPT, UR4, 0x8, URZ ;  /* 0x0000000804057890 */ /* 0x000fe2000fffe0ff */
[----:B------:R-:W-:-:S02]  /*07e0*/  IMAD R11, R10, 0x300, R11 ;  /* 0x000003000a0b7824 */ /* 0x000fc400078e020b */
[----:B------:R-:W-:-:S04]  /*07f0*/  FFMA R15, R0, R15, -0.074792981147766113281 ;  /* 0xbd992d10000f7423 */ /* 0x000fc8000000000f */
[----:B------:R-:W-:Y:S01]  /*0800*/  FFMA R15, R0, R15, 0.10640415549278259277 ;  /* 0x3dd9ea6c000f7423 */ /* 0x000fe2000000000f */
[----:B------:R-:W-:-:S03]  /*0810*/  UMOV UR4, UR5 ;  /* 0x0000000500047c82 */ /* 0x000fc60008000000 */
[----:B------:R-:W-:-:S04]  /*0820*/  FFMA R15, R0, R15, -0.14207722246646881104 ;  /* 0xbe117cb1000f7423 */ /* 0x000fc8000000000f */
[----:B------:R-:W-:-:S04]  /*0830*/  FFMA R15, R0, R15, 0.19993925094604492188 ;  /* 0x3e4cbce0000f7423 */ /* 0x000fc8000000000f */
[----:B------:R-:W-:-:S04]  /*0840*/  FFMA R15, R0, R15, -0.33333197236061096191 ;  /* 0xbeaaaa7d000f7423 */ /* 0x000fc8000000000f */
[----:B------:R-:W-:-:S04]  /*0850*/  FMUL R15, R0, R15 ;  /* 0x0000000f000f7220 */ /* 0x000fc80000400000 */
[----:B------:R-:W-:Y:S01]  /*0860*/  FFMA R15, R15, R12, R12 ;  /* 0x0000000c0f0f7223 */ /* 0x000fe2000000000c */
[----:B------:R-:W-:-:S03]  /*0870*/  FSEL R12, R14, 1.8663789033889770508, P2 ;  /* 0x3feee5810e0c7808 */ /* 0x000fc60001000000 */
[----:B------:R-:W-:-:S05]  /*0880*/  FFMA R0, R14, 1.6832555532455444336, -R15 ;  /* 0x3fd774eb0e007823 */ /* 0x000fca000000080f */
[-C--:B------:R-:W-:Y:S02]  /*0890*/  FSEL R0, R0, R15.reuse, P2 ;  /* 0x0000000f00007208 */ /* 0x080fe40001000000 */
[----:B------:R-:W-:-:S05]  /*08a0*/  FSEL R15, R15, -R15, P2 ;  /* 0x8000000f0f0f7208 */ /* 0x000fca0001000000 */
[----:B------:R-:W-:Y:S01]  /*08b0*/  @!P0 FFMA R0, R12, 1.6832555532455444336, R15 ;  /* 0x3fd774eb0c008823 */ /* 0x000fe2000000000f */
[----:B------:R-:W-:Y:S02]  /*08c0*/  @!P3 FSEL R0, R3, 0.78539818525314331055, !P0 ;  /* 0x3f490fdb0300b808 */ /* 0x000fe40004000000 */
[----:B------:R-:W-:Y:S02]  /*08d0*/  @!P1 FSEL R0, RZ, 3.1415927410125732422, P0 ;  /* 0x40490fdbff009808 */ /* 0x000fe40000000000 */
[----:B------:R-:W-:Y:S02]  /*08e0*/  FSETP.NAN.AND P0, PT, R2, R2, PT ;  /* 0x000000020200720b */ /* 0x000fe40003f08000 */
[----:B------:R-:W-:-:S04]  /*08f0*/  LOP3.LUT R13, R0, 0x80000000, R13, 0xb8, !PT ;  /* 0x80000000000d7812 */ /* 0x000fc800078eb80d */
[----:B------:R-:W-:-:S05]  /*0900*/  FSEL R13, R2, R13, P0 ;  /* 0x0000000d020d7208 */ /* 0x000fca0000000000 */
[----:B------:R1:W-:Y:S01]  /*0910*/  STG.E desc[UR6][R8.64+0x8], R13 ;  /* 0x0000080d08007986 */ /* 0x0003e2000c101906 */
[----:B------:R-:W-:Y:S05]  /*0920*/  BRA.U !UP0, `(.L_x_65) ;  /* 0xfffffff508f07547 */ /* 0x000fea000b83ffff */
[----:B------:R-:W-:Y:S05]  /*0930*/  EXIT ;  /* 0x000000000000794d */ /* 0x000fea0003800000 */
        .weak           $__internal_3_$__cuda_sm20_sqrt_rn_f32_slowpath
        .type           $__internal_3_$__cuda_sm20_sqrt_rn_f32_slowpath,@function
        .size           $__internal_3_$__cuda_sm20_sqrt_rn_f32_slowpath,($__internal_4_$__cuda_sm3x_div_rn_noftz_f32_slowpath - $__internal_3_$__cuda_sm20_sqrt_rn_f32_slowpath)
$__internal_3_$__cuda_sm20_sqrt_rn_f32_slowpath:
[----:B------:R-:W-:-:S13]  /*0940*/  LOP3.LUT P0, RZ, R0, 0x7fffffff, RZ, 0xc0, !PT ;  /* 0x7fffffff00ff7812 */ /* 0x000fda000780c0ff */
[----:B------:R-:W-:Y:S01]  /*0950*/  @!P0 MOV R3, R0 ;  /* 0x0000000000038202 */ /* 0x000fe20000000f00 */
[----:B------:R-:W-:Y:S06]  /*0960*/  @!P0 BRA `(.L_x_66) ;  /* 0x0000000000408947 */ /* 0x000fec0003800000 */
[----:B------:R-:W-:-:S13]  /*0970*/  FSETP.GEU.FTZ.AND P0, PT, R0, RZ, PT ;  /* 0x000000ff0000720b */ /* 0x000fda0003f1e000 */
[----:B------:R-:W-:Y:S01]  /*0980*/  @!P0 IMAD.MOV.U32 R3, RZ, RZ, 0x7fffffff ;  /* 0x7fffffffff038424 */ /* 0x000fe200078e00ff */
[----:B------:R-:W-:Y:S06]  /*0990*/  @!P0 BRA `(.L_x_66) ;  /* 0x0000000000348947 */ /* 0x000fec0003800000 */
[----:B------:R-:W-:-:S13]  /*09a0*/  FSETP.GTU.FTZ.AND P0, PT, |R0|, +INF , PT ;  /* 0x7f8000000000780b */ /* 0x000fda0003f1c200 */
[----:B------:R-:W-:Y:S01]  /*09b0*/  @P0 FADD.FTZ R3, R0, 1 ;  /* 0x3f80000000030421 */ /* 0x000fe20000010000 */
[----:B------:R-:W-:Y:S06]  /*09c0*/  @P0 BRA `(.L_x_66) ;  /* 0x0000000000280947 */ /* 0x000fec0003800000 */
[----:B------:R-:W-:-:S13]  /*09d0*/  FSETP.NEU.FTZ.AND P0, PT, |R0|, +INF , PT ;  /* 0x7f8000000000780b */ /* 0x000fda0003f1d200 */
[----:B------:R-:W-:-:S04]  /*09e0*/  @P0 FFMA R14, R0, 1.84467440737095516160e+19, RZ ;  /* 0x5f800000000e0823 */ /* 0x000fc800000000ff */
[----:B------:R-:W0:Y:S02]  /*09f0*/  @P0 MUFU.RSQ R3, R14 ;  /* 0x0000000e00030308 */ /* 0x000e240000001400 */
[----:B0-----:R-:W-:Y:S01]  /*0a00*/  @P0 FMUL.FTZ R17, R14, R3 ;  /* 0x000000030e110220 */ /* 0x001fe20000410000 */
[----:B------:R-:W-:Y:S01]  /*0a10*/  @P0 FMUL.FTZ R18, R3, 0.5 ;  /* 0x3f00000003120820 */ /* 0x000fe20000410000 */
[----:B------:R-:W-:Y:S02]  /*0a20*/  @!P0 IMAD.MOV.U32 R3, RZ, RZ, R0 ;  /* 0x000000ffff038224 */ /* 0x000fe400078e0000 */
[----:B------:R-:W-:-:S04]  /*0a30*/  @P0 FADD.FTZ R16, -R17, -RZ ;  /* 0x800000ff11100221 */ /* 0x000fc80000010100 */
[----:B------:R-:W-:-:S04]  /*0a40*/  @P0 FFMA R16, R17, R16, R14 ;  /* 0x0000001011100223 */ /* 0x000fc8000000000e */
[----:B------:R-:W-:-:S04]  /*0a50*/  @P0 FFMA R16, R16, R18, R17 ;  /* 0x0000001210100223 */ /* 0x000fc80000000011 */
[----:B------:R-:W-:-:S07]  /*0a60*/  @P0 FMUL.FTZ R3, R16, 2.3283064365386962891e-10 ;  /* 0x2f80000010030820 */ /* 0x000fce0000410000 */
.L_x_66:
[----:B------:R-:W-:Y:S01]  /*0a70*/  MOV R16, R19 ;  /* 0x0000001300107202 */ /* 0x000fe20000000f00 */
[----:B------:R-:W-:-:S04]  /*0a80*/  IMAD.MOV.U32 R17, RZ, RZ, 0x0 ;  /* 0x00000000ff117424 */ /* 0x000fc800078e00ff */
[----:B------:R-:W-:Y:S05]  /*0a90*/  RET.REL.NODEC R16 `(_Z11transform2dPfS_) ;  /* 0xfffffff410587950 */ /* 0x000fea0003c3ffff */
        .weak           $__internal_4_$__cuda_sm3x_div_rn_noftz_f32_slowpath
        .type           $__internal_4_$__cuda_sm3x_div_rn_noftz_f32_slowpath,@function
        .size           $__internal_4_$__cuda_sm3x_div_rn_noftz_f32_slowpath,(.L_x_173 - $__internal_4_$__cuda_sm3x_div_rn_noftz_f32_slowpath)
$__internal_4_$__cuda_sm3x_div_rn_noftz_f32_slowpath:
[--C-:B------:R-:W-:Y:S01]  /*0aa0*/  SHF.R.U32.HI R16, RZ, 0x17, R3.reuse ;  /* 0x00000017ff107819 */ /* 0x100fe20000011603 */
[----:B------:R-:W-:Y:S01]  /*0ab0*/  BSSY.RECONVERGENT B1, `(.L_x_67) ;  /* 0x0000063000017945 */ /* 0x000fe20003800200 */
[----:B------:R-:W-:Y:S01]  /*0ac0*/  SHF.R.U32.HI R17, RZ, 0x17, R0 ;  /* 0x00000017ff117819 */ /* 0x000fe20000011600 */
[----:B------:R-:W-:Y:S01]  /*0ad0*/  IMAD.MOV.U32 R19, RZ, RZ, R3 ;  /* 0x000000ffff137224 */ /* 0x000fe200078e0003 */
[----:B------:R-:W-:Y:S02]  /*0ae0*/  LOP3.LUT R16, R16, 0xff, RZ, 0xc0, !PT ;  /* 0x000000ff10107812 */ /* 0x000fe400078ec0ff */
[----:B------:R-:W-:-:S03]  /*0af0*/  LOP3.LUT R22, R17, 0xff, RZ, 0xc0, !PT ;  /* 0x000000ff11167812 */ /* 0x000fc600078ec0ff */
[----:B------:R-:W-:Y:S01]  /*0b00*/  VIADD R20, R16, 0xffffffff ;  /* 0xffffffff10147836 */ /* 0x000fe20000000000 */
[----:B------:R-:W-:-:S04]  /*0b10*/  IADD3 R18, PT, PT, R22, -0x1, RZ ;  /* 0xffffffff16127810 */ /* 0x000fc80007ffe0ff */
[----:B------:R-:W-:-:S04]  /*0b20*/  ISETP.GT.U32.AND P0, PT, R20, 0xfd, PT ;  /* 0x000000fd1400780c */ /* 0x000fc80003f04070 */
[----:B------:R-:W-:-:S13]  /*0b30*/  ISETP.GT.U32.OR P0, PT, R18, 0xfd, P0 ;  /* 0x000000fd1200780c */ /* 0x000fda0000704470 */
[----:B------:R-:W-:Y:S01]  /*0b40*/  @!P0 MOV R17, RZ ;  /* 0x000000ff00118202 */ /* 0x000fe20000000f00 */
        /* <DEDUP_REMOVED lines=19> */
[----:B------:R-:W-:Y:S01]  /*0c80*/  @P0 IMAD.MOV.U32 R17, RZ, RZ, RZ ;  /* 0x000000ffff110224 */ /* 0x000fe200078e00ff */
[----:B------:R-:W-:Y:S01]  /*0c90*/  @!P0 MOV R17, 0xffffffc0 ;  /* 0xffffffc000118802 */ /* 0x000fe20000000f00 */
[----:B------:R-:W-:Y:S01]  /*0ca0*/  @!P0 FFMA R0, R0, 1.84467440737095516160e+19, RZ ;  /* 0x5f80000000008823 */ /* 0x000fe200000000ff */
[----:B------:R-:W-:-:S03]  /*0cb0*/  @!P1 FFMA R19, R3, 1.84467440737095516160e+19, RZ ;  /* 0x5f80000003139823 */ /* 0x000fc600000000ff */
[----:B------:R-:W-:-:S07]  /*0cc0*/  @!P1 VIADD R17, R17, 0x40 ;  /* 0x0000004011119836 */ /* 0x000fce0000000000 */
.L_x_68:
[----:B------:R-:W-:Y:S01]  /*0cd0*/  LEA R18, R16, 0xc0800000, 0x17 ;  /* 0xc080000010127811 */ /* 0x000fe200078eb8ff */
[----:B------:R-:W-:Y:S03]  /*0ce0*/  BSSY.RECONVERGENT B2, `(.L_x_73) ;  /* 0x0000036000027945 */ /* 0x000fe60003800200 */
[----:B------:R-:W-:Y:S01]  /*0cf0*/  IADD3 R20, PT, PT, -R18, R19, RZ ;  /* 0x0000001312147210 */ /* 0x000fe20007ffe1ff */
[----:B------:R-:W-:-:S03]  /*0d00*/  VIADD R19, R22, 0xffffff81 ;  /* 0xffffff8116137836 */ /* 0x000fc60000000000 */
[----:B------:R0:W1:Y:S01]  /*0d10*/  MUFU.RCP R21, R20 ;  /* 0x0000001400157308 */ /* 0x0000620000001000 */
[----:B------:R-:W-:Y:S01]  /*0d20*/  FADD.FTZ R23, -R20, -RZ ;  /* 0x800000ff14177221 */ /* 0x000fe20000010100 */
[C---:B------:R-:W-:Y:S01]  /*0d30*/  IMAD R0, R19.reuse, -0x800000, R0 ;  /* 0xff80000013007824 */ /* 0x040fe200078e0200 */
[----:B0-----:R-:W-:-:S04]  /*0d40*/  IADD3 R20, PT, PT, R19, 0x7f, -R16 ;  /* 0x0000007f13147810 */ /* 0x001fc80007ffe810 */
[----:B------:R-:W-:Y:S01]  /*0d50*/  IADD3 R17, PT, PT, R20, R17, RZ ;  /* 0x0000001114117210 */ /* 0x000fe20007ffe0ff */
[----:B-1----:R-:W-:-:S04]  /*0d60*/  FFMA R18, R21, R23, 1 ;  /* 0x3f80000015127423 */ /* 0x002fc80000000017 */
        /* <DEDUP_REMOVED lines=8> */
[----:B------:R-:W-:-:S05]  /*0df0*/  IMAD.IADD R19, R16, 0x1, R17 ;  /* 0x0000000110137824 */ /* 0x000fca00078e0211 */
[----:B------:R-:W-:-:S04]  /*0e00*/  IADD3 R16, PT, PT, R19, -0x1, RZ ;  /* 0xffffffff13107810 */ /* 0x000fc80007ffe0ff */
        /* <DEDUP_REMOVED lines=9> */
[-CC-:B------:R-:W-:Y:S01]  /*0ea0*/  FFMA.RZ R16, R21, R23.reuse, R18.reuse ;  /* 0x0000001715107223 */ /* 0x180fe2000000c012 */
[C---:B------:R-:W-:Y:S02]  /*0eb0*/  ISETP.NE.AND P3, PT, R19.reuse, RZ, PT ;  /* 0x000000ff1300720c */ /* 0x040fe40003f65270 */
[----:B------:R-:W-:Y:S02]  /*0ec0*/  ISETP.NE.AND P1, PT, R19, RZ, PT ;  /* 0x000000ff1300720c */ /* 0x000fe40003f25270 */
[----:B------:R-:W-:Y:S01]  /*0ed0*/  LOP3.LUT R17, R16, 0x7fffff, RZ, 0xc0, !PT ;  /* 0x007fffff10117812 */ /* 0x000fe200078ec0ff */
[CCC-:B------:R-:W-:Y:S01]  /*0ee0*/  FFMA.RP R16, R21.reuse, R23.reuse, R18.reuse ;  /* 0x0000001715107223 */ /* 0x1c0fe20000008012 */
[----:B------:R-:W-:Y:S01]  /*0ef0*/  FFMA.RM R21, R21, R23, R18 ;  /* 0x0000001715157223 */ /* 0x000fe20000004012 */
[----:B------:R-:W-:Y:S01]  /*0f00*/  VIADD R18, R19, 0x20 ;  /* 0x0000002013127836 */ /* 0x000fe20000000000 */
[----:B------:R-:W-:Y:S02]  /*0f10*/  LOP3.LUT R17, R17, 0x800000, RZ, 0xfc, !PT ;  /* 0x0080000011117812 */ /* 0x000fe400078efcff */
[----:B------:R-:W-:-:S02]  /*0f20*/  IADD3 R19, PT, PT, -R19, RZ, RZ ;  /* 0x000000ff13137210 */ /* 0x000fc40007ffe1ff */
[----:B------:R-:W-:Y:S02]  /*0f30*/  SHF.L.U32 R18, R17, R18, RZ ;  /* 0x0000001211127219 */ /* 0x000fe400000006ff */
[----:B------:R-:W-:Y:S02]  /*0f40*/  FSETP.NEU.FTZ.AND P0, PT, R16, R21, PT ;  /* 0x000000151000720b */ /* 0x000fe40003f1d000 */
[----:B------:R-:W-:Y:S02]  /*0f50*/  SEL R16, R19, RZ, P3 ;  /* 0x000000ff13107207 */ /* 0x000fe40001800000 */
[----:B------:R-:W-:Y:S02]  /*0f60*/  ISETP.NE.AND P1, PT, R18, RZ, P1 ;  /* 0x000000ff1200720c */ /* 0x000fe40000f25270 */
[----:B------:R-:W-:Y:S02]  /*0f70*/  SHF.R.U32.HI R16, RZ, R16, R17 ;  /* 0x00000010ff107219 */ /* 0x000fe40000011611 */
[----:B------:R-:W-:-:S02]  /*0f80*/  PLOP3.LUT P0, PT, P0, P1, PT, 0xf8, 0x8f ;  /* 0x00000000008f781c */ /* 0x000fc40000703f70 */
[----:B------:R-:W-:Y:S02]  /*0f90*/  SHF.R.U32.HI R18, RZ, 0x1, R16 ;  /* 0x00000001ff127819 */ /* 0x000fe40000011610 */
[----:B------:R-:W-:-:S04]  /*0fa0*/  SEL R17, RZ, 0x1, !P0 ;  /* 0x00000001ff117807 */ /* 0x000fc80004000000 */
[----:B------:R-:W-:-:S04]  /*0fb0*/  LOP3.LUT R17, R17, 0x1, R18, 0xf8, !PT ;  /* 0x0000000111117812 */ /* 0x000fc800078ef812 */
[----:B------:R-:W-:-:S05]  /*0fc0*/  LOP3.LUT R17, R17, R16, RZ, 0xc0, !PT ;  /* 0x0000001011117212 */ /* 0x000fca00078ec0ff */
[----:B------:R-:W-:-:S05]  /*0fd0*/  IMAD.IADD R17, R18, 0x1, R17 ;  /* 0x0000000112117824 */ /* 0x000fca00078e0211 */
[----:B------:R-:W-:Y:S01]  /*0fe0*/  LOP3.LUT R0, R17, R0, RZ, 0xfc, !PT ;  /* 0x0000000011007212 */ /* 0x000fe200078efcff */
[----:B------:R-:W-:Y:S06]  /*0ff0*/  BRA `(.L_x_76) ;  /* 0x0000000000107947 */ /* 0x000fec0003800000 */
.L_x_75:
[----:B------:R-:W-:-:S04]  /*1000*/  LOP3.LUT R0, R0, 0x80000000, RZ, 0xc0, !PT ;  /* 0x8000000000007812 */ /* 0x000fc800078ec0ff */
[----:B------:R-:W-:Y:S01]  /*1010*/  LOP3.LUT R0, R0, 0x7f800000, RZ, 0xfc, !PT ;  /* 0x7f80000000007812 */ /* 0x000fe200078efcff */
[----:B------:R-:W-:Y:S06]  /*1020*/  BRA `(.L_x_76) ;  /* 0x0000000000047947 */ /* 0x000fec0003800000 */
.L_x_74:
[----:B------:R-:W-:-:S07]  /*1030*/  LEA R0, R17, R0, 0x17 ;  /* 0x0000000011007211 */ /* 0x000fce00078eb8ff */
.L_x_76:
[----:B------:R-:W-:Y:S05]  /*1040*/  BSYNC.RECONVERGENT B2 ;  /* 0x0000000000027941 */ /* 0x000fea0003800200 */
.L_x_73:
[----:B------:R-:W-:Y:S05]  /*1050*/  BRA `(.L_x_77) ;  /* 0x0000000000207947 */ /* 0x000fea0003800000 */
.L_x_72:
[----:B------:R-:W-:-:S04]  /*1060*/  LOP3.LUT R0, R19, 0x80000000, R0, 0x48, !PT ;  /* 0x8000000013007812 */ /* 0x000fc800078e4800 */
[----:B------:R-:W-:Y:S01]  /*1070*/  LOP3.LUT R0, R0, 0x7f800000, RZ, 0xfc, !PT ;  /* 0x7f80000000007812 */ /* 0x000fe200078efcff */
[----:B------:R-:W-:Y:S06]  /*1080*/  BRA `(.L_x_77) ;  /* 0x0000000000147947 */ /* 0x000fec0003800000 */
.L_x_71:
[----:B------:R-:W-:Y:S01]  /*1090*/  LOP3.LUT R0, R19, 0x80000000, R0, 0x48, !PT ;  /* 0x8000000013007812 */ /* 0x000fe200078e4800 */
[----:B------:R-:W-:Y:S06]  /*10a0*/  BRA `(.L_x_77) ;  /* 0x00000000000c7947 */ /* 0x000fec0003800000 */
.L_x_70:
[----:B------:R-:W0:Y:S01]  /*10b0*/  MUFU.RSQ R0, -QNAN ;  /* 0xffc0000000007908 */ /* 0x000e220000001400 */
[----:B------:R-:W-:Y:S05]  /*10c0*/  BRA `(.L_x_77) ;  /* 0x0000000000047947 */ /* 0x000fea0003800000 */
.L_x_69:
[----:B------:R-:W-:-:S07]  /*10d0*/  FADD.FTZ R0, R0, R3 ;  /* 0x0000000300007221 */ /* 0x000fce0000010000 */
.L_x_77:
[----:B------:R-:W-:Y:S05]  /*10e0*/  BSYNC.RECONVERGENT B1 ;  /* 0x0000000000017941 */ /* 0x000fea0003800200 */
.L_x_67:
[----:B------:R-:W-:Y:S02]  /*10f0*/  HFMA2 R17, -RZ, RZ, 0, 0 ;  /* 0x00000000ff117431 */ /* 0x000fe400000001ff */
[----:B------:R-:W-:-:S04]  /*1100*/  IMAD.MOV.U32 R16, RZ, RZ, R14 ;  /* 0x000000ffff107224 */ /* 0x000fc800078e000e */
[----:B0-----:R-:W-:Y:S05]  /*1110*/  RET.REL.NODEC R16 `(_Z11transform2dPfS_) ;  /* 0xffffffec10b87950 */ /* 0x001fea0003c3ffff */
.L_x_78:
        /* <DEDUP_REMOVED lines=14> */
.L_x_173:


//--------------------- .text._Z9transformPfS_S_  --------------------------
	.section	.text._Z9transformPfS_S_,"ax",@progbits
	.align	128
        .global         _Z9transformPfS_S_
        .type           _Z9transformPfS_S_,@function
        .size           _Z9transformPfS_S_,(.L_x_178 - _Z9transformPfS_S_)
        .other          _Z9transformPfS_S_,@"STO_CUDA_ENTRY STV_DEFAULT"
_Z9transformPfS_S_:
.text._Z9transformPfS_S_:
[----:B------:R-:W-:Y:S01]  /*0000*/  LDC R1, c[0x0][0x37c] ;  /* 0x0000df00ff017b82 */ /* 0x000fe20000000800 */
[----:B------:R-:W0:Y:S07]  /*0010*/  S2R R7, SR_CTAID.Y ;  /* 0x0000000000077919 */ /* 0x000e2e0000002600 */
[----:B------:R-:W1:Y:S01]  /*0020*/  LDC R0, c[0x0][0x370] ;  /* 0x0000dc00ff007b82 */ /* 0x000e620000000800 */
[----:B------:R-:W2:Y:S01]  /*0030*/  LDCU.64 UR4, c[0x0][0x358] ;  /* 0x00006b00ff0477ac */ /* 0x000ea20008000a00 */
[----:B------:R-:W0:Y:S01]  /*0040*/  S2R R6, SR_TID.Y ;  /* 0x0000000000067919 */ /* 0x000e220000002200 */
[----:B------:R-:W3:Y:S05]  /*0050*/  S2R R11, SR_CTAID.X ;  /* 0x00000000000b7919 */ /* 0x000eea0000002500 */
[----:B------:R-:W4:Y:S01]  /*0060*/  LDC.64 R4, c[0x0][0x388] ;  /* 0x0000e200ff047b82 */ /* 0x000f220000000a00 */
[----:B------:R-:W3:Y:S07]  /*0070*/  S2R R8, SR_TID.X ;  /* 0x0000000000087919 */ /* 0x000eee0000002100 */
[----:B------:R-:W2:Y:S01]  /*0080*/  LDC.64 R2, c[0x0][0x390] ;  /* 0x0000e400ff027b82 */ /* 0x000ea20000000a00 */
[----:B0-----:R-:W-:-:S05]  /*0090*/  LEA R7, R7, R6, 0x5 ;  /* 0x0000000607077211 */ /* 0x001fca00078e28ff */
[----:B-1----:R-:W-:Y:S01]  /*00a0*/  IMAD R6, R7, R0, RZ ;  /* 0x0000000007067224 */ /* 0x002fe200078e02ff */
[----:B--2---:R-:W2:Y:S01]  /*00b0*/  LDG.E R15, desc[UR4][R2.64+0x4] ;  /* 0x00000404020f7981 */ /* 0x004ea2000c1e1900 */
[----:B---3--:R-:W-:-:S03]  /*00c0*/  LEA R11, R11, R8, 0x5 ;  /* 0x000000080b0b7211 */ /* 0x008fc600078e28ff */
[----:B------:R-:W3:Y:S01]  /*00d0*/  LDG.E R13, desc[UR4][R2.64] ;  /* 0x00000004020d7981 */ /* 0x000ee2000c1e1900 */
[----:B------:R-:W-:-:S03]  /*00e0*/  LEA R11, R6, R11, 0x5 ;  /* 0x0000000b060b7211 */ /* 0x000fc600078e28ff */
[----:B------:R-:W5:Y:S01]  /*00f0*/  LDG.E R14, desc[UR4][R2.64+0x8] ;  /* 0x00000804020e7981 */ /* 0x000f62000c1e1900 */
[----:B------:R-:W0:Y:S01]  /*0100*/  LDC.64 R6, c[0x0][0x380] ;  /* 0x0000e000ff067b82 */ /* 0x000e220000000a00 */
[----:B------:R-:W-:Y:S02]  /*0110*/  SHF.L.U32 R9, R11, 0x2, RZ ;  /* 0x000000020b097819 */ /* 0x000fe400000006ff */
[----:B------:R-:W5:Y:S03]  /*0120*/  LDG.E R16, desc[UR4][R2.64+0xc] ;  /* 0x00000c0402107981 */ /* 0x000f66000c1e1900 */
[----:B----4-:R-:W-:-:S05]  /*0130*/  IMAD.WIDE R8, R9, 0x4, R4 ;  /* 0x0000000409087825 */ /* 0x010fca00078e0204 */
[----:B------:R-:W2:Y:S04]  /*0140*/  LDG.E R12, desc[UR4][R8.64+0x4] ;  /* 0x00000404080c7981 */ /* 0x000ea8000c1e1900 */
[----:B------:R-:W3:Y:S04]  /*0150*/  LDG.E R10, desc[UR4][R8.64] ;  /* 0x00000004080a7981 */ /* 0x000ee8000c1e1900 */
[----:B------:R-:W5:Y:S04]  /*0160*/  LDG.E R17, desc[UR4][R8.64+0x8] ;  /* 0x0000080408117981 */ /* 0x000f68000c1e1900 */
[----:B------:R-:W4:Y:S01]  /*0170*/  LDG.E R19, desc[UR4][R8.64+0xc] ;  /* 0x00000c0408137981 */ /* 0x000f22000c1e1900 */
[----:B--2---:R-:W-:-:S04]  /*0180*/  FMUL R15, R12, R15 ;  /* 0x0000000f0c0f7220 */ /* 0x004fc80000400000 */
[----:B---3--:R-:W-:Y:S01]  /*0190*/  FFMA R10, R10, R13, R15 ;  /* 0x0000000d0a0a7223 */ /* 0x008fe2000000000f */
[----:B------:R-:W-:-:S03]  /*01a0*/  LEA R13, R11, R11, 0x1 ;  /* 0x0000000b0b0d7211 */ /* 0x000fc600078e08ff */
[----:B-----5:R-:W-:Y:S02]  /*01b0*/  FFMA R10, R17, R14, R10 ;  /* 0x0000000e110a7223 */ /* 0x020fe4000000000a */
[----:B0-----:R-:W-:-:S04]  /*01c0*/  IMAD.WIDE R12, R13, 0x4, R6 ;  /* 0x000000040d0c7825 */ /* 0x001fc800078e0206 */
[----:B----4-:R-:W-:-:S05]  /*01d0*/  FFMA R19, R19, R16, R10 ;  /* 0x0000001013137223 */ /* 0x010fca000000000a */
[----:B------:R0:W-:Y:S04]  /*01e0*/  STG.E desc[UR4][R12.64], R19 ;  /* 0x000000130c007986 */ /* 0x0001e8000c101904 */
[----:B------:R-:W2:Y:S04]  /*01f0*/  LDG.E R14, desc[UR4][R8.64+0x4] ;  /* 0x00000404080e7981 */ /* 0x000ea8000c1e1900 */
[----:B------:R-:W2:Y:S04]  /*0200*/  LDG.E R17, desc[UR4][R2.64+0x14] ;  /* 0x0000140402117981 */ /* 0x000ea8000c1e1900 */
[----:B------:R-:W3:Y:S04]  /*0210*/  LDG.E R10, desc[UR4][R8.64] ;  /* 0x00000004080a7981 */ /* 0x000ee8000c1e1900 */
[----:B------:R-:W3:Y:S04]  /*0220*/  LDG.E R15, desc[UR4][R2.64+0x10] ;  /* 0x00001004020f7981 */ /* 0x000ee8000c1e1900 */
[----:B------:R-:W4:Y:S04]  /*0230*/  LDG.E R21, desc[UR4][R8.64+0x8] ;  /* 0x0000080408157981 */ /* 0x000f28000c1e1900 */
[----:B------:R-:W4:Y:S04]  /*0240*/  LDG.E R16, desc[UR4][R2.64+0x18] ;  /* 0x0000180402107981 */ /* 0x000f28000c1e1900 */
[----:B------:R-:W5:Y:S04]  /*0250*/  LDG.E R23, desc[UR4][R8.64+0xc] ;  /* 0x00000c0408177981 */ /* 0x000f68000c1e1900 */
[----:B------:R-:W5:Y:S01]  /*0260*/  LDG.E R18, desc[UR4][R2.64+0x1c] ;  /* 0x00001c0402127981 */ /* 0x000f62000c1e1900 */
[----:B--2---:R-:W-:-:S04]  /*0270*/  FMUL R17, R14, R17 ;  /* 0x000000110e117220 */ /* 0x004fc80000400000 */
[----:B---3--:R-:W-:-:S04]  /*0280*/  FFMA R10, R10, R15, R17 ;  /* 0x0000000f0a0a7223 */ /* 0x008fc80000000011 */
[----:B----4-:R-:W-:-:S04]  /*0290*/  FFMA R10, R21, R16, R10 ;  /* 0x00000010150a7223 */ /* 0x010fc8000000000a */
[----:B-----5:R-:W-:-:S05]  /*02a0*/  FFMA R23, R23, R18, R10 ;  /* 0x0000001217177223 */ /* 0x020fca000000000a */
        /* <DEDUP_REMOVED lines=8> */
[----:B0-----:R-:W5:Y:S01]  /*0330*/  LDG.E R19, desc[UR4][R2.64+0x2c] ;  /* 0x00002c0402137981 */ /* 0x001f62000c1e1900 */
[----:B--2---:R-:W-:-:S04]  /*0340*/  FMUL R17, R14, R17 ;  /* 0x000000110e117220 */ /* 0x004fc80000400000 */
[----:B---3--:R-:W-:Y:S01]  /*0350*/  FFMA R15, R10, R15, R17 ;  /* 0x0000000f0a0f7223 */ /* 0x008fe20000000011 */
[----:B------:R-:W-:-:S04]  /*0360*/  LEA R10, R0, R11, 0x8 ;  /* 0x0000000b000a7211 */ /* 0x000fc800078e40ff */
[----:B------:R-:W-:Y:S01]  /*0370*/  SHF.L.U32 R17, R10, 0x2, RZ ;  /* 0x000000020a117819 */ /* 0x000fe200000006ff */
[----:B----4-:R-:W-:-:S04]  /*0380*/  FFMA R15, R16, R18, R15 ;  /* 0x00000012100f7223 */ /* 0x010fc8000000000f */
[----:B-----5:R-:W-:Y:S01]  /*0390*/  FFMA R19, R20, R19, R15 ;  /* 0x0000001314137223 */ /* 0x020fe2000000000f */
[----:B------:R-:W-:-:S04]  /*03a0*/  IMAD.WIDE R14, R17, 0x4, R4 ;  /* 0x00000004110e7825 */ /* 0x000fc800078e0204 */
        /* <DEDUP_REMOVED lines=8> */
[----:B-1----:R-:W5:Y:S01]  /*0430*/  LDG.E R23, desc[UR4][R14.64+0xc] ;  /* 0x00000c040e177981 */ /* 0x002f62000c1e1900 */
[----:B--2---:R-:W-:-:S04]  /*0440*/  FMUL R17, R16, R17 ;  /* 0x0000001110117220 */ /* 0x004fc80000400000 */
[----:B---3--:R-:W-:Y:S01]  /*0450*/  FFMA R8, R8, R9, R17 ;  /* 0x0000000908087223 */ /* 0x008fe20000000011 */
[----:B------:R-:W-:-:S03]  /*0460*/  LEA R9, R10, R10, 0x1 ;  /* 0x0000000a0a097211 */ /* 0x000fc600078e08ff */
[----:B----4-:R-:W-:Y:S02]  /*0470*/  FFMA R18, R21, R18, R8 ;  /* 0x0000001215127223 */ /* 0x010fe40000000008 */
[----:B------:R-:W-:-:S04]  /*0480*/  IMAD.WIDE R8, R9, 0x4, R6 ;  /* 0x0000000409087825 */ /* 0x000fc800078e0206 */
[----:B-----5:R-:W-:-:S05]  /*0490*/  FFMA R23, R23, R20, R18 ;  /* 0x0000001417177223 */ /* 0x020fca0000000012 */
[----:B------:R1:W-:Y:S04]  /*04a0*/  STG.E desc[UR4][R8.64], R23 ;  /* 0x0000001708007986 */ /* 0x0003e8000c101904 */
[----:B0-----:R-:W2:Y:S04]  /*04b0*/  LDG.E R12, desc[UR4][R14.64+0x4] ;  /* 0x000004040e0c7981 */ /* 0x001ea8000c1e1900 */
        /* <DEDUP_REMOVED lines=18> */
[----:B-1----:R-:W5:Y:S04]  /*05e0*/  LDG.E R23, desc[UR4][R14.64+0xc] ;  /* 0x00000c040e177981 */ /* 0x002f68000c1e1900 */
[----:B------:R-:W5:Y:S01]  /*05f0*/  LDG.E R18, desc[UR4][R2.64+0x2c] ;  /* 0x00002c0402127981 */ /* 0x000f62000c1e1900 */
        /* <DEDUP_REMOVED lines=14> */
[----:B0-----:R-:W5:Y:S04]  /*06e0*/  LDG.E R21, desc[UR4][R10.64+0xc] ;  /* 0x00000c040a157981 */ /* 0x001f68000c1e1900 */
[----:B------:R-:W5:Y:S01]  /*06f0*/  LDG.E R18, desc[UR4][R2.64+0xc] ;  /* 0x00000c0402127981 */ /* 0x000f62000c1e1900 */
[----:B-1----:R-:W-:-:S05]  /*0700*/  LEA R9, R13, R13, 0x1 ;  /* 0x0000000d0d097211 */ /* 0x002fca00078e08ff */
[----:B------:R-:W-:-:S04]  /*0710*/  IMAD.WIDE R8, R9, 0x4, R6 ;  /* 0x0000000409087825 */ /* 0x000fc800078e0206 */
        /* <DEDUP_REMOVED lines=17> */
[----:B------:R-:W-:Y:S04]  /*0830*/  STG.E desc[UR4][R8.64+0x4], R23 ;  /* 0x0000041708007986 */ /* 0x000fe8000c101904 */
        /* <DEDUP_REMOVED lines=8> */
[----:B------:R-:W-:-:S04]  /*08c0*/  LEA R0, R0, R13, 0x8 ;  /* 0x0000000d00007211 */ /* 0x000fc800078e40ff */
[----:B------:R-:W-:-:S05]  /*08d0*/  SHF.L.U32 R13, R0, 0x2, RZ ;  /* 0x00000002000d7819 */ /* 0x000fca00000006ff */
        /* <DEDUP_REMOVED lines=14> */
[----:B0-----:R-:W-:-:S05]  /*09c0*/  LEA R9, R0, R0, 0x1 ;  /* 0x0000000000097211 */ /* 0x001fca00078e08ff */
        /* <DEDUP_REMOVED lines=27> */
[----:B--2---:R-:W-:-:S04]  /*0b80*/  FMUL R11, R8, R11 ;  /* 0x0000000b080b7220 */ /* 0x004fc80000400000 */
[----:B---3--:R-:W-:-:S04]  /*0b90*/  FFMA R0, R0, R9, R11 ;  /* 0x0000000900007223 */ /* 0x008fc8000000000b */
[----:B----4-:R-:W-:-:S04]  /*0ba0*/  FFMA R0, R13, R10, R0 ;  /* 0x0000000a0d007223 */ /* 0x010fc80000000000 */
[----:B-----5:R-:W-:-:S05]  /*0bb0*/  FFMA R17, R17, R12, R0 ;  /* 0x0000000c11117223 */ /* 0x020fca0000000000 */
[----:B------:R-:W-:Y:S01]  /*0bc0*/  STG.E desc[UR4][R6.64+0x8], R17 ;  /* 0x0000081106007986 */ /* 0x000fe2000c101904 */
[----:B------:R-:W-:Y:S05]  /*0bd0*/  EXIT ;  /* 0x000000000000794d */ /* 0x000fea0003800000 */
.L_x_79:
        /* <DEDUP_REMOVED lines=10> */
.L_x_178:


//--------------------- .text._Z10to3d_pointPfS_  --------------------------
	.section	.text._Z10to3d_pointPfS_,"ax",@progbits
	.align	128
        .global         _Z10to3d_pointPfS_
        .type           _Z10to3d_pointPfS_,@function
        .size           _Z10to3d_pointPfS_,(.L_x_174 - _Z10to3d_pointPfS_)
        .other          _Z10to3d_pointPfS_,@"STO_CUDA_ENTRY STV_DEFAULT"
_Z10to3d_pointPfS_:
.text._Z10to3d_pointPfS_:
[----:B------:R-:W0:Y:S01]  /*0000*/  LDC R1, c[0x0][0x37c] ;  /* 0x0000df00ff017b82 */ /* 0x000e220000000800 */
[----:B------:R-:W1:Y:S01]  /*0010*/  LDCU UR4, c[0x0][0x370] ;  /* 0x00006e00ff0477ac */ /* 0x000e620008000800 */
[----:B------:R-:W2:Y:S01]  /*0020*/  S2R R25, SR_CTAID.X ;  /* 0x0000000000197919 */ /* 0x000ea20000002500 */
[----:B------:R-:W-:Y:S01]  /*0030*/  IMAD.MOV.U32 R2, RZ, RZ, 0x1 ;  /* 0x00000001ff027424 */ /* 0x000fe200078e00ff */
[----:B------:R-:W-:Y:S01]  /*0040*/  BSSY.RECONVERGENT B0, `(.L_x_80) ;  /* 0x0000022000007945 */ /* 0x000fe20003800200 */
[----:B------:R-:W3:Y:S01]  /*0050*/  LDCU.64 UR6, c[0x0][0x358] ;  /* 0x00006b00ff0677ac */ /* 0x000ee20008000a00 */
[----:B------:R-:W2:Y:S01]  /*0060*/  S2R R0, SR_TID.X ;  /* 0x0000000000007919 */ /* 0x000ea20000002100 */
[----:B0-----:R-:W-:Y:S01]  /*0070*/  VIADD R1, R1, 0xffffffe0 ;  /* 0xffffffe001017836 */ /* 0x001fe20000000000 */
[----:B------:R-:W0:Y:S01]  /*0080*/  S2R R8, SR_CTAID.Y ;  /* 0x0000000000087919 */ /* 0x000e220000002600 */
[----:B------:R-:W0:Y:S01]  /*0090*/  S2R R9, SR_TID.Y ;  /* 0x0000000000097919 */ /* 0x000e220000002200 */
[----:B-1----:R-:W-:-:S04]  /*00a0*/  USHF.L.U32 UR4, UR4, 0x5, URZ ;  /* 0x0000000504047899 */ /* 0x002fc800080006ff */
[----:B------:R-:W-:Y:S02]  /*00b0*/  USHF.R.S32.HI UR5, URZ, 0x1, UR4 ;  /* 0x00000001ff057899 */ /* 0x000fe40008011404 */
[----:B------:R-:W-:-:S04]  /*00c0*/  I2FP.F32.S32 R14, UR4 ;  /* 0x00000004000e7c45 */ /* 0x000fc80008201400 */
[----:B------:R-:W-:Y:S02]  /*00d0*/  I2FP.F32.S32 R10, UR5 ;  /* 0x00000005000a7c45 */ /* 0x000fe40008201400 */
[----:B------:R-:W1:Y:S01]  /*00e0*/  F2F.F64.F32 R14, R14 ;  /* 0x0000000e000e7310 */ /* 0x000e620000201800 */
[----:B--2---:R-:W-:-:S07]  /*00f0*/  IMAD R25, R25, 0x20, R0 ;  /* 0x0000002019197824 */ /* 0x004fce00078e0200 */
[----:B------:R-:W-:Y:S01]  /*0100*/  F2F.F64.F32 R10, R10 ;  /* 0x0000000a000a7310 */ /* 0x000fe20000201800 */
[----:B------:R-:W-:-:S07]  /*0110*/  I2FP.F32.S32 R0, R25 ;  /* 0x0000001900007245 */ /* 0x000fce0000201400 */
[----:B-1----:R-:W1:Y:S08]  /*0120*/  MUFU.RCP64H R3, R15 ;  /* 0x0000000f00037308 */ /* 0x002e700000001800 */
[----:B------:R-:W2:Y:S01]  /*0130*/  F2F.F64.F32 R16, R0 ;  /* 0x0000000000107310 */ /* 0x000ea20000201800 */
[----:B-1----:R-:W-:Y:S02]  /*0140*/  DFMA R4, -R14, R2, 1 ;  /* 0x3ff000000e04742b */ /* 0x002fe40000000102 */
[----:B--2---:R-:W-:-:S06]  /*0150*/  DADD R16, R16, 0.5 ;  /* 0x3fe0000010107429 */ /* 0x004fcc0000000000 */
[----:B------:R-:W-:-:S08]  /*0160*/  DFMA R4, R4, R4, R4 ;  /* 0x000000040404722b */ /* 0x000fd00000000004 */
[----:B------:R-:W-:Y:S01]  /*0170*/  DFMA R4, R2, R4, R2 ;  /* 0x000000040204722b */ /* 0x000fe20000000002 */
[----:B------:R-:W-:-:S07]  /*0180*/  FSETP.GEU.AND P1, PT, |R17|, 6.5827683646048100446e-37, PT ;  /* 0x036000001100780b */ /* 0x000fce0003f2e200 */
[----:B------:R-:W-:-:S08]  /*0190*/  DFMA R2, -R14, R4, 1 ;  /* 0x3ff000000e02742b */ /* 0x000fd00000000104 */
[----:B------:R-:W-:-:S08]  /*01a0*/  DFMA R2, R4, R2, R4 ;  /* 0x000000020402722b */ /* 0x000fd00000000004 */
[----:B------:R-:W-:-:S08]  /*01b0*/  DMUL R4, R16, R2 ;  /* 0x0000000210047228 */ /* 0x000fd00000000000 */
[----:B------:R-:W-:-:S08]  /*01c0*/  DFMA R6, -R14, R4, R16 ;  /* 0x000000040e06722b */ /* 0x000fd00000000110 */
[----:B------:R-:W-:Y:S01]  /*01d0*/  DFMA R2, R2, R6, R4 ;  /* 0x000000060202722b */ /* 0x000fe20000000004 */
[----:B0-----:R-:W-:-:S09]  /*01e0*/  IMAD R6, R8, 0x20, R9 ;  /* 0x0000002008067824 */ /* 0x001fd200078e0209 */
[----:B------:R-:W-:-:S05]  /*01f0*/  FFMA R0, RZ, R15, R3 ;  /* 0x0000000fff007223 */ /* 0x000fca0000000003 */
[----:B------:R-:W-:-:S13]  /*0200*/  FSETP.GT.AND P0, PT, |R0|, 1.469367938527859385e-39, PT ;  /* 0x001000000000780b */ /* 0x000fda0003f04200 */
[----:B---3--:R-:W-:Y:S05]  /*0210*/  @P0 BRA P1, `(.L_x_81) ;  /* 0x0000000000100947 */ /* 0x008fea0000800000 */
[----:B------:R-:W-:-:S07]  /*0220*/  MOV R8, 0x240 ;  /* 0x0000024000087802 */ /* 0x000fce0000000f00 */
[----:B------:R-:W-:Y:S05]  /*0230*/  CALL.REL.NOINC `($__internal_5_$__cuda_sm20_div_rn_f64_full) ;  /* 0x00000068009c7944 */ /* 0x000fea0003c00000 */
[----:B------:R-:W-:Y:S02]  /*0240*/  IMAD.MOV.U32 R2, RZ, RZ, R18 ;  /* 0x000000ffff027224 */ /* 0x000fe400078e0012 */
[----:B------:R-:W-:-:S07]  /*0250*/  IMAD.MOV.U32 R3, RZ, RZ, R19 ;  /* 0x000000ffff037224 */ /* 0x000fce00078e0013 */
.L_x_81:
[----:B------:R-:W-:Y:S05]  /*0260*/  BSYNC.RECONVERGENT B0 ;  /* 0x0000000000007941 */ /* 0x000fea0003800200 */
.L_x_80:
[----:B------:R-:W0:Y:S01]  /*0270*/  LDC.64 R4, c[0x0][0x380] ;  /* 0x0000e000ff047b82 */ /* 0x000e220000000a00 */
[----:B------:R-:W-:-:S04]  /*0280*/  IMAD R25, R6, UR4, R25 ;  /* 0x0000000406197c24 */ /* 0x000fc8000f8e0219 */
[----:B0-----:R-:W-:-:S05]  /*0290*/  IMAD.WIDE R4, R25, 0x4, R4 ;  /* 0x0000000419047825 */ /* 0x001fca00078e0204 */
[----:B------:R0:W2:Y:S01]  /*02a0*/  LDG.E R24, desc[UR6][R4.64] ;  /* 0x0000000604187981 */ /* 0x0000a2000c1e1900 */
[----:B------:R-:W1:Y:S01]  /*02b0*/  MUFU.RCP64H R9, R11 ;  /* 0x0000000b00097308 */ /* 0x000e620000001800 */
[----:B------:R-:W-:Y:S01]  /*02c0*/  IMAD.MOV.U32 R8, RZ, RZ, 0x1 ;  /* 0x00000001ff087424 */ /* 0x000fe200078e00ff */
[----:B------:R-:W-:Y:S01]  /*02d0*/  DADD R2, R2, R2 ;  /* 0x0000000002027229 */ /* 0x000fe20000000002 */
[----:B------:R-:W-:Y:S05]  /*02e0*/  BSSY.RECONVERGENT B0, `(.L_x_82) ;  /* 0x000001c000007945 */ /* 0x000fea0003800200 */
[----:B------:R-:W3:Y:S01]  /*02f0*/  I2F.F64.U32 R16, R6 ;  /* 0x0000000600107312 */ /* 0x000ee20000201800 */
[----:B-1----:R-:W-:-:S02]  /*0300*/  DFMA R12, -R10, R8, 1 ;  /* 0x3ff000000a0c742b */ /* 0x002fc40000000108 */
[----:B---3--:R-:W-:-:S06]  /*0310*/  DADD R16, R16, 0.5 ;  /* 0x3fe0000010107429 */ /* 0x008fcc0000000000 */
[----:B------:R-:W-:-:S08]  /*0320*/  DFMA R12, R12, R12, R12 ;  /* 0x0000000c0c0c722b */ /* 0x000fd0000000000c */
[----:B------:R-:W-:Y:S01]  /*0330*/  DFMA R12, R8, R12, R8 ;  /* 0x0000000c080c722b */ /* 0x000fe20000000008 */
[----:B------:R-:W-:-:S07]  /*0340*/  FSETP.GEU.AND P1, PT, |R17|, 6.5827683646048100446e-37, PT ;  /* 0x036000001100780b */ /* 0x000fce0003f2e200 */
[----:B------:R-:W-:-:S08]  /*0350*/  DFMA R8, -R10, R12, 1 ;  /* 0x3ff000000a08742b */ /* 0x000fd0000000010c */
[----:B------:R-:W-:Y:S01]  /*0360*/  DFMA R12, R12, R8, R12 ;  /* 0x000000080c0c722b */ /* 0x000fe2000000000c */
[----:B------:R-:W-:Y:S02]  /*0370*/  IMAD.MOV.U32 R8, RZ, RZ, 0x54442d18 ;  /* 0x54442d18ff087424 */ /* 0x000fe400078e00ff */
[----:B------:R-:W-:-:S05]  /*0380*/  IMAD.MOV.U32 R9, RZ, RZ, 0x400921fb ;  /* 0x400921fbff097424 */ /* 0x000fca00078e00ff */
[----:B------:R-:W-:Y:S02]  /*0390*/  DMUL R14, R16, R12 ;  /* 0x0000000c100e7228 */ /* 0x000fe40000000000 */
[----:B------:R-:W-:-:S06]  /*03a0*/  DFMA R8, R2, R8, R8 ;  /* 0x000000080208722b */ /* 0x000fcc0000000008 */
[----:B0-----:R-:W-:-:S08]  /*03b0*/  DFMA R4, -R10, R14, R16 ;  /* 0x0000000e0a04722b */ /* 0x001fd00000000110 */
[----:B------:R-:W-:Y:S02]  /*03c0*/  DFMA R2, R12, R4, R14 ;  /* 0x000000040c02722b */ /* 0x000fe4000000000e */
[----:B------:R-:W0:Y:S08]  /*03d0*/  F2F.F32.F64 R5, R8 ;  /* 0x0000000800057310 */ /* 0x000e300000301000 */
[----:B------:R-:W-:-:S05]  /*03e0*/  FFMA R0, RZ, R11, R3 ;  /* 0x0000000bff007223 */ /* 0x000fca0000000003 */
[----:B------:R-:W-:Y:S02]  /*03f0*/  FSETP.GT.AND P0, PT, |R0|, 1.469367938527859385e-39, PT ;  /* 0x001000000000780b */ /* 0x000fe40003f04200 */
[----:B0-----:R-:W-:-:S04]  /*0400*/  SHF.R.U32.HI R4, RZ, 0x17, R5 ;  /* 0x00000017ff047819 */ /* 0x001fc80000011605 */
[----:B------:R-:W-:Y:S01]  /*0410*/  LOP3.LUT R4, R4, 0x1f, RZ, 0xc0, !PT ;  /* 0x0000001f04047812 */ /* 0x000fe200078ec0ff */
[----:B--2---:R-:W-:-:S06]  /*0420*/  FMUL R24, R24, 128 ;  /* 0x4300000018187820 */ /* 0x004fcc0000400000 */
[----:B------:R-:W-:Y:S05]  /*0430*/  @P0 BRA P1, `(.L_x_83) ;  /* 0x0000000000180947 */ /* 0x000fea0000800000 */
[----:B------:R-:W-:Y:S01]  /*0440*/  IMAD.MOV.U32 R14, RZ, RZ, R10 ;  /* 0x000000ffff0e7224 */ /* 0x000fe200078e000a */
[----:B------:R-:W-:Y:S01]  /*0450*/  MOV R8, 0x480 ;  /* 0x0000048000087802 */ /* 0x000fe20000000f00 */
[----:B------:R-:W-:-:S07]  /*0460*/  IMAD.MOV.U32 R15, RZ, RZ, R11 ;  /* 0x000000ffff0f7224 */ /* 0x000fce00078e000b */
[----:B------:R-:W-:Y:S05]  /*0470*/  CALL.REL.NOINC `($__internal_5_$__cuda_sm20_div_rn_f64_full) ;  /* 0x00000068000c7944 */ /* 0x000fea0003c00000 */
[----:B------:R-:W-:Y:S02]  /*0480*/  IMAD.MOV.U32 R2, RZ, RZ, R18 ;  /* 0x000000ffff027224 */ /* 0x000fe400078e0012 */
[----:B------:R-:W-:-:S07]  /*0490*/  IMAD.MOV.U32 R3, RZ, RZ, R19 ;  /* 0x000000ffff037224 */ /* 0x000fce00078e0013 */
.L_x_83:
[----:B------:R-:W-:Y:S05]  /*04a0*/  BSYNC.RECONVERGENT B0 ;  /* 0x0000000000007941 */ /* 0x000fea0003800200 */
.L_x_82:
[----:B------:R-:W-:Y:S01]  /*04b0*/  UMOV UR4, 0x54442d18 ;  /* 0x54442d1800047882 */ /* 0x000fe20000000000 */
[----:B------:R-:W-:Y:S01]  /*04c0*/  UMOV UR5, 0x400921fb ;  /* 0x400921fb00057882 */ /* 0x000fe20000000000 */
[----:B------:R-:W-:Y:S01]  /*04d0*/  BSSY.RECONVERGENT B0, `(.L_x_84) ;  /* 0x0000044000007945 */ /* 0x000fe20003800200 */
[----:B------:R-:W-:-:S06]  /*04e0*/  DMUL R8, R2, UR4 ;  /* 0x0000000402087c28 */ /* 0x000fcc0008000000 */
[----:B------:R-:W0:Y:S02]  /*04f0*/  F2F.F32.F64 R7, R8 ;  /* 0x0000000800077310 */ /* 0x000e240000301000 */
[C---:B0-----:R-:W-:Y:S01]  /*0500*/  FMUL R2, R7.reuse, 0.63661974668502807617 ;  /* 0x3f22f98307027820 */ /* 0x041fe20000400000 */
[----:B------:R-:W-:-:S05]  /*0510*/  FSETP.GE.AND P0, PT, |R7|, 105615, PT ;  /* 0x47ce47800700780b */ /* 0x000fca0003f06200 */
[----:B------:R-:W0:Y:S02]  /*0520*/  F2I.NTZ R2, R2 ;  /* 0x0000000200027305 */ /* 0x000e240000203100 */
[----:B0-----:R-:W-:Y:S01]  /*0530*/  I2FP.F32.S32 R12, R2 ;  /* 0x00000002000c7245 */ /* 0x001fe20000201400 */
[----:B------:R-:W-:-:S04]  /*0540*/  IMAD.MOV.U32 R13, RZ, RZ, R2 ;  /* 0x000000ffff0d7224 */ /* 0x000fc800078e0002 */
[----:B------:R-:W-:-:S04]  /*0550*/  FFMA R3, R12, -1.5707962512969970703, R7 ;  /* 0xbfc90fda0c037823 */ /* 0x000fc80000000007 */
[----:B------:R-:W-:-:S04]  /*0560*/  FFMA R3, R12, -7.5497894158615963534e-08, R3 ;  /* 0xb3a221680c037823 */ /* 0x000fc80000000003 */
[----:B------:R-:W-:-:S04]  /*0570*/  FFMA R12, R12, -5.3903029534742383927e-15, R3 ;  /* 0xa7c234c50c0c7823 */ /* 0x000fc80000000003 */
[----:B------:R-:W-:Y:S01]  /*0580*/  IMAD.MOV.U32 R14, RZ, RZ, R12 ;  /* 0x000000ffff0e7224 */ /* 0x000fe200078e000c */
[----:B------:R-:W-:Y:S06]  /*0590*/  @!P0 BRA `(.L_x_85) ;  /* 0x0000000000dc8947 */ /* 0x000fec0003800000 */
[----:B------:R-:W-:-:S13]  /*05a0*/  FSETP.NEU.AND P0, PT, |R7|, +INF , PT ;  /* 0x7f8000000700780b */ /* 0x000fda0003f0d200 */
[----:B------:R-:W-:Y:S01]  /*05b0*/  @!P0 FMUL R14, RZ, R7 ;  /* 0x00000007ff0e8220 */ /* 0x000fe20000400000 */
[----:B------:R-:W-:Y:S01]  /*05c0*/  @!P0 IMAD.MOV.U32 R2, RZ, RZ, RZ ;  /* 0x000000ffff028224 */ /* 0x000fe200078e00ff */
[----:B------:R-:W-:Y:S06]  /*05d0*/  @!P0 BRA `(.L_x_85) ;  /* 0x0000000000cc8947 */ /* 0x000fec0003800000 */
[----:B------:R-:W-:Y:S01]  /*05e0*/  IMAD.SHL.U32 R2, R7, 0x100, RZ ;  /* 0x0000010007027824 */ /* 0x000fe200078e00ff */
[----:B------:R-:W0:Y:S01]  /*05f0*/  LDCU.64 UR8, c[0x4][URZ] ;  /* 0x01000000ff0877ac */ /* 0x000e220008000a00 */
[----:B------:R-:W-:Y:S02]  /*0600*/  IMAD.MOV.U32 R14, RZ, RZ, RZ ;  /* 0x000000ffff0e7224 */ /* 0x000fe400078e00ff */
[----:B------:R-:W-:Y:S01]  /*0610*/  IMAD.MOV.U32 R0, RZ, RZ, R1 ;  /* 0x000000ffff007224 */ /* 0x000fe200078e0001 */
[----:B------:R-:W-:Y:S01]  /*0620*/  LOP3.LUT R17, R2, 0x80000000, RZ, 0xfc, !PT ;  /* 0x8000000002117812 */ /* 0x000fe200078efcff */
[----:B------:R-:W-:Y:S01]  /*0630*/  UMOV UR5, URZ ;  /* 0x000000ff00057c82 */ /* 0x000fe20008000000 */
[----:B------:R-:W-:-:S05]  /*0640*/  UMOV UR4, URZ ;  /* 0x000000ff00047c82 */ /* 0x000fca0008000000 */
.L_x_86:
[----:B0-----:R-:W-:Y:S02]  /*0650*/  IMAD.U32 R8, RZ, RZ, UR8 ;  /* 0x00000008ff087e24 */ /* 0x001fe4000f8e00ff */
[----:B------:R-:W-:-:S05]  /*0660*/  IMAD.U32 R9, RZ, RZ, UR9 ;  /* 0x00000009ff097e24 */ /* 0x000fca000f8e00ff */
[----:B------:R-:W2:Y:S01]  /*0670*/  LDG.E.CONSTANT R2, desc[UR6][R8.64] ;  /* 0x0000000608027981 */ /* 0x000ea2000c1e9900 */
[----:B------:R-:W-:Y:S02]  /*0680*/  UIADD3 UR8, UP0, UPT, UR8, 0x4, URZ ;  /* 0x0000000408087890 */ /* 0x000fe4000ff1e0ff */
[----:B------:R-:W-:Y:S02]  /*0690*/  UIADD3 UR4, UPT, UPT, UR4, 0x1, URZ ;  /* 0x0000000104047890 */ /* 0x000fe4000fffe0ff */
[----:B------:R-:W-:Y:S02]  /*06a0*/  UIADD3.X UR9, UPT, UPT, URZ, UR9, URZ, UP0, !UPT ;  /* 0x00000009ff097290 */ /* 0x000fe400087fe4ff */
[----:B------:R-:W-:Y:S01]  /*06b0*/  UISETP.NE.AND UP0, UPT, UR4, 0x6, UPT ;  /* 0x000000060400788c */ /* 0x000fe2000bf05270 */
[----:B--2---:R-:W-:-:S03]  /*06c0*/  IMAD.WIDE.U32 R2, R2, R17, RZ ;  /* 0x0000001102027225 */ /* 0x004fc600078e00ff */
[----:B------:R-:W-:-:S04]  /*06d0*/  IADD3 R15, P0, PT, R2, R14, RZ ;  /* 0x0000000e020f7210 */ /* 0x000fc80007f1e0ff */
[----:B------:R-:W-:Y:S01]  /*06e0*/  IADD3.X R14, PT, PT, R3, UR5, RZ, P0, !PT ;  /* 0x00000005030e7c10 */ /* 0x000fe200087fe4ff */
[----:B------:R0:W-:Y:S02]  /*06f0*/  STL [R0], R15 ;  /* 0x0000000f00007387 */ /* 0x0001e40000100800 */
[----:B0-----:R-:W-:Y:S01]  /*0700*/  VIADD R0, R0, 0x4 ;  /* 0x0000000400007836 */ /* 0x001fe20000000000 */
[----:B------:R-:W-:Y:S06]  /*0710*/  BRA.U UP0, `(.L_x_86) ;  /* 0xfffffffd00cc7547 */ /* 0x000fec000b83ffff */
[----:B------:R-:W-:Y:S01]  /*0720*/  SHF.R.U32.HI R8, RZ, 0x17, R7 ;  /* 0x00000017ff087819 */ /* 0x000fe20000011607 */
[----:B------:R0:W-:Y:S03]  /*0730*/  STL [R1+0x18], R14 ;  /* 0x0000180e01007387 */ /* 0x0001e60000100800 */
[C---:B------:R-:W-:Y:S02]  /*0740*/  LOP3.LUT R0, R8.reuse, 0xe0, RZ, 0xc0, !PT ;  /* 0x000000e008007812 */ /* 0x040fe400078ec0ff */
[----:B------:R-:W-:-:S03]  /*0750*/  LOP3.LUT P0, RZ, R8, 0x1f, RZ, 0xc0, !PT ;  /* 0x0000001f08ff7812 */ /* 0x000fc6000780c0ff */
[----:B------:R-:W-:-:S05]  /*0760*/  VIADD R0, R0, 0xffffff80 ;  /* 0xffffff8000007836 */ /* 0x000fca0000000000 */
[----:B------:R-:W-:-:S05]  /*0770*/  SHF.R.U32.HI R0, RZ, 0x5, R0 ;  /* 0x00000005ff007819 */ /* 0x000fca0000011600 */
[----:B------:R-:W-:-:S05]  /*0780*/  IMAD R9, R0, -0x4, R1 ;  /* 0xfffffffc00097824 */ /* 0x000fca00078e0201 */
[----:B------:R-:W2:Y:S04]  /*0790*/  LDL R0, [R9+0x18] ;  /* 0x0000180009007983 */ /* 0x000ea80000100800 */
[----:B------:R-:W2:Y:S04]  /*07a0*/  LDL R3, [R9+0x14] ;  /* 0x0000140009037983 */ /* 0x000ea80000100800 */
[----:B------:R-:W3:Y:S01]  /*07b0*/  @P0 LDL R2, [R9+0x10] ;  /* 0x0000100009020983 */ /* 0x000ee20000100800 */
[----:B------:R-:W-:Y:S01]  /*07c0*/  LOP3.LUT R8, R8, 0x1f, RZ, 0xc0, !PT ;  /* 0x0000001f08087812 */ /* 0x000fe200078ec0ff */
[----:B------:R-:W-:Y:S01]  /*07d0*/  UMOV UR4, 0x54442d19 ;  /* 0x54442d1900047882 */ /* 0x000fe20000000000 */
[----:B------:R-:W-:-:S02]  /*07e0*/  UMOV UR5, 0x3bf921fb ;  /* 0x3bf921fb00057882 */ /* 0x000fc40000000000 */
[-C--:B--2---:R-:W-:Y:S02]  /*07f0*/  @P0 SHF.L.W.U32.HI R0, R3, R8.reuse, R0 ;  /* 0x0000000803000219 */ /* 0x084fe40000010e00 */
[----:B---3--:R-:W-:Y:S02]  /*0800*/  @P0 SHF.L.W.U32.HI R3, R2, R8, R3 ;  /* 0x0000000802030219 */ /* 0x008fe40000010e03 */
[----:B------:R-:W-:Y:S02]  /*0810*/  ISETP.GE.AND P0, PT, R7, RZ, PT ;  /* 0x000000ff0700720c */ /* 0x000fe40003f06270 */
[C---:B------:R-:W-:Y:S01]  /*0820*/  SHF.L.W.U32.HI R2, R3.reuse, 0x2, R0 ;  /* 0x0000000203027819 */ /* 0x040fe20000010e00 */
[----:B------:R-:W-:-:S03]  /*0830*/  IMAD.SHL.U32 R3, R3, 0x4, RZ ;  /* 0x0000000403037824 */ /* 0x000fc600078e00ff */
[----:B------:R-:W-:-:S04]  /*0840*/  SHF.R.S32.HI R8, RZ, 0x1f, R2 ;  /* 0x0000001fff087819 */ /* 0x000fc80000011402 */
[C---:B------:R-:W-:Y:S02]  /*0850*/  LOP3.LUT R16, R8.reuse, R3, RZ, 0x3c, !PT ;  /* 0x0000000308107212 */ /* 0x040fe400078e3cff */
[----:B------:R-:W-:Y:S02]  /*0860*/  LOP3.LUT R17, R8, R2, RZ, 0x3c, !PT ;  /* 0x0000000208117212 */ /* 0x000fe400078e3cff */
[----:B------:R-:W-:Y:S02]  /*0870*/  SHF.R.U32.HI R3, RZ, 0x1e, R0 ;  /* 0x0000001eff037819 */ /* 0x000fe40000011600 */
[C---:B------:R-:W-:Y:S02]  /*0880*/  LOP3.LUT R0, R2.reuse, R7, RZ, 0x3c, !PT ;  /* 0x0000000702007212 */ /* 0x040fe400078e3cff */
[----:B------:R-:W1:Y:S01]  /*0890*/  I2F.F64.S64 R16, R16 ;  /* 0x0000001000107312 */ /* 0x000e620000301c00 */
[----:B------:R-:W-:Y:S02]  /*08a0*/  LEA.HI R2, R2, R3, RZ, 0x1 ;  /* 0x0000000302027211 */ /* 0x000fe400078f08ff */
[----:B------:R-:W-:-:S03]  /*08b0*/  ISETP.GE.AND P1, PT, R0, RZ, PT ;  /* 0x000000ff0000720c */ /* 0x000fc60003f26270 */
[----:B------:R-:W-:-:S04]  /*08c0*/  IMAD.MOV R0, RZ, RZ, -R2 ;  /* 0x000000ffff007224 */ /* 0x000fc800078e0a02 */
[----:B------:R-:W-:Y:S01]  /*08d0*/  @!P0 IMAD.MOV.U32 R2, RZ, RZ, R0 ;  /* 0x000000ffff028224 */ /* 0x000fe200078e0000 */
[----:B-1----:R-:W-:-:S10]  /*08e0*/  DMUL R8, R16, UR4 ;  /* 0x0000000410087c28 */ /* 0x002fd40008000000 */
[----:B------:R-:W0:Y:S02]  /*08f0*/  F2F.F32.F64 R8, R8 ;  /* 0x0000000800087310 */ /* 0x000e240000301000 */
[----:B0-----:R-:W-:-:S07]  /*0900*/  FSEL R14, -R8, R8, !P1 ;  /* 0x00000008080e7208 */ /* 0x001fce0004800100 */
.L_x_85:
[----:B------:R-:W-:Y:S05]  /*0910*/  BSYNC.RECONVERGENT B0 ;  /* 0x0000000000007941 */ /* 0x000fea0003800200 */
.L_x_84:
[C---:B------:R-:W-:Y:S01]  /*0920*/  FMUL R3, R5.reuse, 0.63661974668502807617 ;  /* 0x3f22f98305037820 */ /* 0x040fe20000400000 */
[----:B------:R-:W-:Y:S02]  /*0930*/  IMAD.MOV.U32 R0, RZ, RZ, 0x37cbac00 ;  /* 0x37cbac00ff007424 */ /* 0x000fe400078e00ff */
[----:B------:R-:W-:Y:S01]  /*0940*/  FMUL R9, R14, R14 ;  /* 0x0000000e0e097220 */ /* 0x000fe20000400000 */
[C---:B------:R-:W-:Y:S01]  /*0950*/  LOP3.LUT R15, R2.reuse, 0x1, RZ, 0xc0, !PT ;  /* 0x00000001020f7812 */ /* 0x040fe200078ec0ff */
[----:B------:R-:W-:Y:S01]  /*0960*/  IMAD.MOV.U32 R18, RZ, RZ, 0x3d2aaabb ;  /* 0x3d2aaabbff127424 */ /* 0x000fe200078e00ff */
[----:B------:R-:W-:Y:S01]  /*0970*/  FSETP.GE.AND P0, PT, |R5|, 105615, PT ;  /* 0x47ce47800500780b */ /* 0x000fe20003f06200 */
[----:B------:R-:W0:Y:S01]  /*0980*/  F2I.NTZ R3, R3 ;  /* 0x0000000300037305 */ /* 0x000e220000203100 */
[----:B------:R-:W-:Y:S01]  /*0990*/  FFMA R8, R9, R0, -0.0013887860113754868507 ;  /* 0xbab607ed09087423 */ /* 0x000fe20000000000 */
[----:B------:R-:W-:Y:S01]  /*09a0*/  ISETP.NE.U32.AND P1, PT, R15, 0x1, PT ;  /* 0x000000010f00780c */ /* 0x000fe20003f25070 */
[----:B------:R-:W-:Y:S01]  /*09b0*/  IMAD.MOV.U32 R19, RZ, RZ, 0x3effffff ;  /* 0x3effffffff137424 */ /* 0x000fe200078e00ff */
[----:B------:R-:W-:Y:S01]  /*09c0*/  LOP3.LUT P2, RZ, R2, 0x2, RZ, 0xc0, !PT ;  /* 0x0000000202ff7812 */ /* 0x000fe2000784c0ff */
[----:B------:R-:W-:Y:S01]  /*09d0*/  BSSY.RECONVERGENT B0, `(.L_x_87) ;  /* 0x0000045000007945 */ /* 0x000fe20003800200 */
[----:B------:R-:W-:-:S02]  /*09e0*/  FSEL R8, R8, -0.00019574658654164522886, !P1 ;  /* 0xb94d415308087808 */ /* 0x000fc40004800000 */
[----:B------:R-:W-:Y:S02]  /*09f0*/  FSEL R16, R18, 0.0083327032625675201416, !P1 ;  /* 0x3c0885e412107808 */ /* 0x000fe40004800000 */
[----:B------:R-:W-:Y:S02]  /*0a00*/  FSEL R20, -R19, -0.16666662693023681641, !P1 ;  /* 0xbe2aaaa813147808 */ /* 0x000fe40004800100 */
[----:B------:R-:W-:Y:S01]  /*0a10*/  FSEL R17, R14, 1, P1 ;  /* 0x3f8000000e117808 */ /* 0x000fe20000800000 */
[----:B------:R-:W-:Y:S01]  /*0a20*/  FFMA R16, R9, R8, R16 ;  /* 0x0000000809107223 */ /* 0x000fe20000000010 */
[----:B------:R-:W-:Y:S02]  /*0a30*/  FSETP.EQ.OR P1, PT, |R5|, +INF , !P0 ;  /* 0x7f8000000500780b */ /* 0x000fe40004722600 */
[----:B0-----:R-:W-:Y:S01]  /*0a40*/  I2FP.F32.S32 R8, R3 ;  /* 0x0000000300087245 */ /* 0x001fe20000201400 */
[C---:B------:R-:W-:Y:S01]  /*0a50*/  FFMA R20, R9.reuse, R16, R20 ;  /* 0x0000001009147223 */ /* 0x040fe20000000014 */
[----:B------:R-:W-:Y:S01]  /*0a60*/  FFMA R2, R9, R17, RZ ;  /* 0x0000001109027223 */ /* 0x000fe200000000ff */
[----:B------:R-:W-:Y:S01]  /*0a70*/  FMUL R16, RZ, R5 ;  /* 0x00000005ff107220 */ /* 0x000fe20000400000 */
[----:B------:R-:W-:Y:S01]  /*0a80*/  SEL R3, R3, RZ, !P0 ;  /* 0x000000ff03037207 */ /* 0x000fe20004000000 */
[----:B------:R-:W-:Y:S01]  /*0a90*/  FFMA R15, R8, -1.5707962512969970703, R5 ;  /* 0xbfc90fda080f7823 */ /* 0x000fe20000000005 */
[----:B------:R-:W-:-:S03]  /*0aa0*/  FFMA R17, R2, R20, R17 ;  /* 0x0000001402117223 */ /* 0x000fc60000000011 */
[C---:B------:R-:W-:Y:S01]  /*0ab0*/  FFMA R15, R8.reuse, -7.5497894158615963534e-08, R15 ;  /* 0xb3a22168080f7823 */ /* 0x040fe2000000000f */
[----:B------:R-:W-:Y:S02]  /*0ac0*/  IMAD.MOV.U32 R20, RZ, RZ, R3 ;  /* 0x000000ffff147224 */ /* 0x000fe400078e0003 */
[----:B------:R-:W-:Y:S01]  /*0ad0*/  @P2 FADD R17, RZ, -R17 ;  /* 0x80000011ff112221 */ /* 0x000fe20000000000 */
[----:B------:R-:W-:-:S04]  /*0ae0*/  @!P0 FFMA R16, R8, -5.3903029534742383927e-15, R15 ;  /* 0xa7c234c508108823 */ /* 0x000fc8000000000f */
[----:B------:R-:W-:Y:S01]  /*0af0*/  IMAD.MOV.U32 R2, RZ, RZ, R16 ;  /* 0x000000ffff027224 */ /* 0x000fe200078e0010 */
[----:B------:R-:W-:Y:S06]  /*0b00*/  @P1 BRA `(.L_x_88) ;  /* 0x0000000000c41947 */ /* 0x000fec0003800000 */
[----:B------:R-:W-:Y:S01]  /*0b10*/  SHF.R.U32.HI R8, RZ, 0x17, R5 ;  /* 0x00000017ff087819 */ /* 0x000fe20000011605 */
[----:B------:R-:W-:Y:S01]  /*0b20*/  IMAD.SHL.U32 R9, R5, 0x100, RZ ;  /* 0x0000010005097824 */ /* 0x000fe200078e00ff */
[----:B------:R-:W0:Y:S01]  /*0b30*/  LDCU.64 UR8, c[0x4][URZ] ;  /* 0x01000000ff0877ac */ /* 0x000e220008000a00 */
[----:B------:R-:W-:Y:S01]  /*0b40*/  IMAD.MOV.U32 R20, RZ, RZ, RZ ;  /* 0x000000ffff147224 */ /* 0x000fe200078e00ff */
[----:B------:R-:W-:Y:S01]  /*0b50*/  LOP3.LUT R8, R8, 0xe0, RZ, 0xc0, !PT ;  /* 0x000000e008087812 */ /* 0x000fe200078ec0ff */
[----:B------:R-:W-:Y:S01]  /*0b60*/  IMAD.MOV.U32 R16, RZ, RZ, R1 ;  /* 0x000000ffff107224 */ /* 0x000fe200078e0001 */
[----:B------:R-:W-:Y:S01]  /*0b70*/  LOP3.LUT R23, R9, 0x80000000, RZ, 0xfc, !PT ;  /* 0x8000000009177812 */ /* 0x000fe200078efcff */
[----:B------:R-:W-:Y:S01]  /*0b80*/  UMOV UR5, URZ ;  /* 0x000000ff00057c82 */ /* 0x000fe20008000000 */
[----:B------:R-:W-:Y:S01]  /*0b90*/  UMOV UR4, URZ ;  /* 0x000000ff00047c82 */ /* 0x000fe20008000000 */
[----:B------:R-:W-:-:S05]  /*0ba0*/  VIADD R8, R8, 0xffffff80 ;  /* 0xffffff8008087836 */ /* 0x000fca0000000000 */
[----:B------:R-:W-:-:S05]  /*0bb0*/  SHF.R.U32.HI R8, RZ, 0x5, R8 ;  /* 0x00000005ff087819 */ /* 0x000fca0000011608 */
[----:B------:R-:W-:-:S07]  /*0bc0*/  IMAD R22, R8, -0x4, R1 ;  /* 0xfffffffc08167824 */ /* 0x000fce00078e0201 */
.L_x_89:
        /* <DEDUP_REMOVED lines=13> */
[----:B------:R-:W-:Y:S01]  /*0ca0*/  ISETP.NE.AND P0, PT, R4, RZ, PT ;  /* 0x000000ff0400720c */ /* 0x000fe20003f05270 */
[----:B------:R0:W-:Y:S04]  /*0cb0*/  STL [R1+0x18], R20 ;  /* 0x0000181401007387 */ /* 0x0001e80000100800 */
[----:B------:R-:W2:Y:S04]  /*0cc0*/  LDL R21, [R22+0x18] ;  /* 0x0000180016157983 */ /* 0x000ea80000100800 */
[----:B------:R-:W2:Y:S04]  /*0cd0*/  LDL R8, [R22+0x14] ;  /* 0x0000140016087983 */ /* 0x000ea80000100800 */
[----:B------:R-:W3:Y:S01]  /*0ce0*/  @P0 LDL R9, [R22+0x10] ;  /* 0x0000100016090983 */ /* 0x000ee20000100800 */
[----:B------:R-:W-:Y:S01]  /*0cf0*/  UMOV UR4, 0x54442d19 ;  /* 0x54442d1900047882 */ /* 0x000fe20000000000 */
[----:B------:R-:W-:Y:S01]  /*0d00*/  UMOV UR5, 0x3bf921fb ;  /* 0x3bf921fb00057882 */ /* 0x000fe20000000000 */
[----:B--2---:R-:W-:-:S02]  /*0d10*/  @P0 SHF.L.W.U32.HI R21, R8, R4, R21 ;  /* 0x0000000408150219 */ /* 0x004fc40000010e15 */
[----:B---3--:R-:W-:Y:S02]  /*0d20*/  @P0 SHF.L.W.U32.HI R8, R9, R4, R8 ;  /* 0x0000000409080219 */ /* 0x008fe40000010e08 */
[----:B------:R-:W-:Y:S02]  /*0d30*/  ISETP.GE.AND P0, PT, R5, RZ, PT ;  /* 0x000000ff0500720c */ /* 0x000fe40003f06270 */
[C-C-:B------:R-:W-:Y:S01]  /*0d40*/  SHF.L.W.U32.HI R16, R8.reuse, 0x2, R21.reuse ;  /* 0x0000000208107819 */ /* 0x140fe20000010e15 */
[----:B------:R-:W-:Y:S01]  /*0d50*/  IMAD.SHL.U32 R8, R8, 0x4, RZ ;  /* 0x0000000408087824 */ /* 0x000fe200078e00ff */
[----:B------:R-:W-:Y:S02]  /*0d60*/  SHF.R.U32.HI R21, RZ, 0x1e, R21 ;  /* 0x0000001eff157819 */ /* 0x000fe40000011615 */
[----:B------:R-:W-:Y:S02]  /*0d70*/  SHF.R.S32.HI R9, RZ, 0x1f, R16 ;  /* 0x0000001fff097819 */ /* 0x000fe40000011410 */
[----:B0-----:R-:W-:-:S02]  /*0d80*/  LOP3.LUT R20, R16, R5, RZ, 0x3c, !PT ;  /* 0x0000000510147212 */ /* 0x001fc400078e3cff */
[C---:B------:R-:W-:Y:S02]  /*0d90*/  LOP3.LUT R8, R9.reuse, R8, RZ, 0x3c, !PT ;  /* 0x0000000809087212 */ /* 0x040fe400078e3cff */
[----:B------:R-:W-:Y:S02]  /*0da0*/  LOP3.LUT R9, R9, R16, RZ, 0x3c, !PT ;  /* 0x0000001009097212 */ /* 0x000fe400078e3cff */
[----:B------:R-:W-:Y:S02]  /*0db0*/  ISETP.GE.AND P2, PT, R20, RZ, PT ;  /* 0x000000ff1400720c */ /* 0x000fe40003f46270 */
[----:B------:R-:W-:Y:S02]  /*0dc0*/  LEA.HI R20, R16, R21, RZ, 0x1 ;  /* 0x0000001510147211 */ /* 0x000fe400078f08ff */
[----:B------:R-:W0:Y:S03]  /*0dd0*/  I2F.F64.S64 R8, R8 ;  /* 0x0000000800087312 */ /* 0x000e260000301c00 */
[----:B------:R-:W-:Y:S01]  /*0de0*/  @!P0 IMAD.MOV R20, RZ, RZ, -R20 ;  /* 0x000000ffff148224 */ /* 0x000fe200078e0a14 */
[----:B0-----:R-:W-:-:S10]  /*0df0*/  DMUL R14, R8, UR4 ;  /* 0x00000004080e7c28 */ /* 0x001fd40008000000 */
[----:B------:R-:W0:Y:S02]  /*0e00*/  F2F.F32.F64 R14, R14 ;  /* 0x0000000e000e7310 */ /* 0x000e240000301000 */
[----:B0-----:R-:W-:-:S07]  /*0e10*/  FSEL R16, -R14, R14, !P2 ;  /* 0x0000000e0e107208 */ /* 0x001fce0005000100 */
.L_x_88:
[----:B------:R-:W-:Y:S05]  /*0e20*/  BSYNC.RECONVERGENT B0 ;  /* 0x0000000000007941 */ /* 0x000fea0003800200 */
.L_x_87:
[----:B------:R-:W-:Y:S01]  /*0e30*/  FMUL R9, R16, R16 ;  /* 0x0000001010097220 */ /* 0x000fe20000400000 */
[----:B------:R-:W-:Y:S01]  /*0e40*/  LOP3.LUT R14, R20, 0x1, RZ, 0xc0, !PT ;  /* 0x00000001140e7812 */ /* 0x000fe200078ec0ff */
[----:B------:R-:W-:Y:S02]  /*0e50*/  IMAD.MOV.U32 R21, RZ, RZ, 0x3c0885e4 ;  /* 0x3c0885e4ff157424 */ /* 0x000fe400078e00ff */
[----:B------:R-:W-:Y:S01]  /*0e60*/  FMUL R17, R24, R17 ;  /* 0x0000001118117220 */ /* 0x000fe20000400000 */
[----:B------:R-:W-:Y:S01]  /*0e70*/  FFMA R8, R9, R0, -0.0013887860113754868507 ;  /* 0xbab607ed09087423 */ /* 0x000fe20000000000 */
[----:B------:R-:W-:Y:S01]  /*0e80*/  ISETP.NE.U32.AND P0, PT, R14, 0x1, PT ;  /* 0x000000010e00780c */ /* 0x000fe20003f05070 */
[----:B------:R-:W-:Y:S01]  /*0e90*/  VIADD R22, R20, 0x1 ;  /* 0x0000000114167836 */ /* 0x000fe20000000000 */
[----:B------:R-:W0:Y:S01]  /*0ea0*/  LDC.64 R14, c[0x0][0x388] ;  /* 0x0000e200ff0e7b82 */ /* 0x000e220000000a00 */
[----:B------:R-:W-:Y:S01]  /*0eb0*/  BSSY.RECONVERGENT B0, `(.L_x_90) ;  /* 0x000004b000007945 */ /* 0x000fe20003800200 */
[----:B------:R-:W-:Y:S01]  /*0ec0*/  FSEL R20, R21, 0.041666727513074874878, !P0 ;  /* 0x3d2aaabb15147808 */ /* 0x000fe20004000000 */
[----:B------:R-:W-:Y:S01]  /*0ed0*/  IMAD.MOV.U32 R21, RZ, RZ, 0x3e2aaaa8 ;  /* 0x3e2aaaa8ff157424 */ /* 0x000fe200078e00ff */
[----:B------:R-:W-:-:S02]  /*0ee0*/  FSEL R8, R8, -0.00019574658654164522886, P0 ;  /* 0xb94d415308087808 */ /* 0x000fc40000000000 */
[----:B------:R-:W-:Y:S01]  /*0ef0*/  LOP3.LUT P2, RZ, R22, 0x2, RZ, 0xc0, !PT ;  /* 0x0000000216ff7812 */ /* 0x000fe2000784c0ff */
[----:B------:R-:W-:Y:S01]  /*0f00*/  IMAD.MOV.U32 R22, RZ, RZ, R13 ;  /* 0x000000ffff167224 */ /* 0x000fe200078e000d */
[----:B------:R-:W-:Y:S01]  /*0f10*/  FSEL R21, -R21, -0.4999999701976776123, !P0 ;  /* 0xbeffffff15157808 */ /* 0x000fe20004000100 */
[----:B------:R-:W-:Y:S01]  /*0f20*/  FFMA R20, R9, R8, R20 ;  /* 0x0000000809147223 */ /* 0x000fe20000000014 */
[----:B------:R-:W-:Y:S02]  /*0f30*/  FSEL R8, R16, 1, !P0 ;  /* 0x3f80000010087808 */ /* 0x000fe40004000000 */
[----:B------:R-:W-:Y:S01]  /*0f40*/  FSETP.GE.AND P0, PT, |R7|, 105615, PT ;  /* 0x47ce47800700780b */ /* 0x000fe20003f06200 */
[C---:B------:R-:W-:Y:S02]  /*0f50*/  FFMA R20, R9.reuse, R20, R21 ;  /* 0x0000001409147223 */ /* 0x040fe40000000015 */
[----:B------:R-:W-:-:S04]  /*0f60*/  FFMA R9, R9, R8, RZ ;  /* 0x0000000809097223 */ /* 0x000fc800000000ff */
[----:B------:R-:W-:Y:S01]  /*0f70*/  FFMA R8, R9, R20, R8 ;  /* 0x0000001409087223 */ /* 0x000fe20000000008 */
[----:B------:R-:W-:-:S03]  /*0f80*/  IMAD.SHL.U32 R9, R25, 0x4, RZ ;  /* 0x0000000419097824 */ /* 0x000fc600078e00ff */
[----:B------:R-:W-:Y:S01]  /*0f90*/  @P2 FADD R8, RZ, -R8 ;  /* 0x80000008ff082221 */ /* 0x000fe20000000000 */
[----:B0-----:R-:W-:-:S04]  /*0fa0*/  IMAD.WIDE R14, R9, 0x4, R14 ;  /* 0x00000004090e7825 */ /* 0x001fc800078e020e */
[----:B------:R-:W-:Y:S01]  /*0fb0*/  FMUL R17, R8, R17 ;  /* 0x0000001108117220 */ /* 0x000fe20000400000 */
[----:B------:R-:W-:-:S04]  /*0fc0*/  IMAD.MOV.U32 R9, RZ, RZ, R12 ;  /* 0x000000ffff097224 */ /* 0x000fc800078e000c */
[----:B------:R0:W-:Y:S01]  /*0fd0*/  STG.E desc[UR6][R14.64], R17 ;  /* 0x000000110e007986 */ /* 0x0001e2000c101906 */
[----:B------:R-:W-:Y:S05]  /*0fe0*/  @!P0 BRA `(.L_x_91) ;  /* 0x0000000000dc8947 */ /* 0x000fea0003800000 */
[----:B------:R-:W-:-:S13]  /*0ff0*/  FSETP.NEU.AND P0, PT, |R7|, +INF , PT ;  /* 0x7f8000000700780b */ /* 0x000fda0003f0d200 */
[----:B------:R-:W-:Y:S01]  /*1000*/  @!P0 FMUL R9, RZ, R7 ;  /* 0x00000007ff098220 */ /* 0x000fe20000400000 */
[----:B------:R-:W-:Y:S01]  /*1010*/  @!P0 IMAD.MOV.U32 R22, RZ, RZ, RZ ;  /* 0x000000ffff168224 */ /* 0x000fe200078e00ff */
[----:B------:R-:W-:Y:S06]  /*1020*/  @!P0 BRA `(.L_x_91) ;  /* 0x0000000000cc8947 */ /* 0x000fec0003800000 */
[----:B------:R-:W-:Y:S01]  /*1030*/  IMAD.SHL.U32 R8, R7, 0x100, RZ ;  /* 0x0000010007087824 */ /* 0x000fe200078e00ff */
[----:B------:R-:W1:Y:S01]  /*1040*/  LDCU.64 UR8, c[0x4][URZ] ;  /* 0x01000000ff0877ac */ /* 0x000e620008000a00 */
[----:B------:R-:W-:Y:S02]  /*1050*/  IMAD.MOV.U32 R21, RZ, RZ, RZ ;  /* 0x000000ffff157224 */ /* 0x000fe400078e00ff */
[----:B------:R-:W-:Y:S01]  /*1060*/  IMAD.MOV.U32 R20, RZ, RZ, R1 ;  /* 0x000000ffff147224 */ /* 0x000fe200078e0001 */
[----:B------:R-:W-:Y:S01]  /*1070*/  LOP3.LUT R27, R8, 0x80000000, RZ, 0xfc, !PT ;  /* 0x80000000081b7812 */ /* 0x000fe200078efcff */
[----:B------:R-:W-:Y:S01]  /*1080*/  UMOV UR5, URZ ;  /* 0x000000ff00057c82 */ /* 0x000fe20008000000 */
[----:B------:R-:W-:-:S05]  /*1090*/  UMOV UR4, URZ ;  /* 0x000000ff00047c82 */ /* 0x000fca0008000000 */
.L_x_92:
[----:B-1----:R-:W-:Y:S02]  /*10a0*/  IMAD.U32 R8, RZ, RZ, UR8 ;  /* 0x00000008ff087e24 */ /* 0x002fe4000f8e00ff */
[----:B------:R-:W-:-:S05]  /*10b0*/  IMAD.U32 R9, RZ, RZ, UR9 ;  /* 0x00000009ff097e24 */ /* 0x000fca000f8e00ff */
[----:B------:R-:W0:Y:S01]  /*10c0*/  LDG.E.CONSTANT R8, desc[UR6][R8.64] ;  /* 0x0000000608087981 */ /* 0x000e22000c1e9900 */
[----:B------:R-:W-:Y:S02]  /*10d0*/  UIADD3 UR8, UP0, UPT, UR8, 0x4, URZ ;  /* 0x0000000408087890 */ /* 0x000fe4000ff1e0ff */
[----:B------:R-:W-:Y:S02]  /*10e0*/  UIADD3 UR4, UPT, UPT, UR4, 0x1, URZ ;  /* 0x0000000104047890 */ /* 0x000fe4000fffe0ff */
[----:B------:R-:W-:Y:S02]  /*10f0*/  UIADD3.X UR9, UPT, UPT, URZ, UR9, URZ, UP0, !UPT ;  /* 0x00000009ff097290 */ /* 0x000fe400087fe4ff */
[----:B------:R-:W-:Y:S01]  /*1100*/  UISETP.NE.AND UP0, UPT, UR4, 0x6, UPT ;  /* 0x000000060400788c */ /* 0x000fe2000bf05270 */
[----:B0-----:R-:W-:-:S03]  /*1110*/  IMAD.WIDE.U32 R16, R8, R27, RZ ;  /* 0x0000001b08107225 */ /* 0x001fc600078e00ff */
        /* <DEDUP_REMOVED lines=17> */
[----:B------:R-:W-:Y:S01]  /*1230*/  UMOV UR5, 0x3bf921fb ;  /* 0x3bf921fb00057882 */ /* 0x000fe20000000000 */
[----:B------:R-:W-:-:S02]  /*1240*/  ISETP.GE.AND P2, PT, R7, RZ, PT ;  /* 0x000000ff0700720c */ /* 0x000fc40003f46270 */
[-C--:B--2---:R-:W-:Y:S02]  /*1250*/  @P0 SHF.L.W.U32.HI R20, R9, R16.reuse, R20 ;  /* 0x0000001009140219 */ /* 0x084fe40000010e14 */
[----:B---3--:R-:W-:Y:S02]  /*1260*/  @P0 SHF.L.W.U32.HI R9, R8, R16, R9 ;  /* 0x0000001008090219 */ /* 0x008fe40000010e09 */
[--C-:B0-----:R-:W-:Y:S02]  /*1270*/  SHF.R.U32.HI R21, RZ, 0x1e, R20.reuse ;  /* 0x0000001eff157819 */ /* 0x101fe40000011614 */
[C---:B------:R-:W-:Y:S01]  /*1280*/  SHF.L.W.U32.HI R22, R9.reuse, 0x2, R20 ;  /* 0x0000000209167819 */ /* 0x040fe20000010e14 */
[----:B------:R-:W-:-:S03]  /*1290*/  IMAD.SHL.U32 R9, R9, 0x4, RZ ;  /* 0x0000000409097824 */ /* 0x000fc600078e00ff */
[----:B------:R-:W-:Y:S02]  /*12a0*/  SHF.R.S32.HI R16, RZ, 0x1f, R22 ;  /* 0x0000001fff107819 */ /* 0x000fe40000011416 */
[----:B------:R-:W-:Y:S02]  /*12b0*/  LOP3.LUT R20, R22, R7, RZ, 0x3c, !PT ;  /* 0x0000000716147212 */ /* 0x000fe400078e3cff */
[C---:B------:R-:W-:Y:S02]  /*12c0*/  LOP3.LUT R8, R16.reuse, R9, RZ, 0x3c, !PT ;  /* 0x0000000910087212 */ /* 0x040fe400078e3cff */
[----:B------:R-:W-:Y:S02]  /*12d0*/  LOP3.LUT R9, R16, R22, RZ, 0x3c, !PT ;  /* 0x0000001610097212 */ /* 0x000fe400078e3cff */
[----:B------:R-:W-:Y:S02]  /*12e0*/  LEA.HI R22, R22, R21, RZ, 0x1 ;  /* 0x0000001516167211 */ /* 0x000fe400078f08ff */
[----:B------:R-:W-:-:S02]  /*12f0*/  ISETP.GE.AND P0, PT, R20, RZ, PT ;  /* 0x000000ff1400720c */ /* 0x000fc40003f06270 */
[----:B------:R-:W0:Y:S01]  /*1300*/  I2F.F64.S64 R8, R8 ;  /* 0x0000000800087312 */ /* 0x000e220000301c00 */
[----:B------:R-:W-:-:S04]  /*1310*/  IMAD.MOV R20, RZ, RZ, -R22 ;  /* 0x000000ffff147224 */ /* 0x000fc800078e0a16 */
[----:B------:R-:W-:Y:S01]  /*1320*/  @!P2 IMAD.MOV.U32 R22, RZ, RZ, R20 ;  /* 0x000000ffff16a224 */ /* 0x000fe200078e0014 */
[----:B0-----:R-:W-:-:S10]  /*1330*/  DMUL R16, R8, UR4 ;  /* 0x0000000408107c28 */ /* 0x001fd40008000000 */
[----:B------:R-:W0:Y:S02]  /*1340*/  F2F.F32.F64 R16, R16 ;  /* 0x0000001000107310 */ /* 0x000e240000301000 */
[----:B0-----:R-:W-:-:S07]  /*1350*/  FSEL R9, -R16, R16, !P0 ;  /* 0x0000001010097208 */ /* 0x001fce0004000100 */
.L_x_91:
[----:B------:R-:W-:Y:S05]  /*1360*/  BSYNC.RECONVERGENT B0 ;  /* 0x0000000000007941 */ /* 0x000fea0003800200 */
.L_x_90:
[----:B------:R-:W-:Y:S01]  /*1370*/  FMUL R8, R9, R9 ;  /* 0x0000000909087220 */ /* 0x000fe20000400000 */
[C---:B------:R-:W-:Y:S01]  /*1380*/  LOP3.LUT R16, R22.reuse, 0x1, RZ, 0xc0, !PT ;  /* 0x0000000116107812 */ /* 0x040fe200078ec0ff */
[----:B------:R-:W-:Y:S01]  /*1390*/  BSSY.RECONVERGENT B0, `(.L_x_93) ;  /* 0x0000041000007945 */ /* 0x000fe20003800200 */
[----:B------:R-:W-:Y:S01]  /*13a0*/  LOP3.LUT P2, RZ, R22, 0x2, RZ, 0xc0, !PT ;  /* 0x0000000216ff7812 */ /* 0x000fe2000784c0ff */
[----:B------:R-:W-:Y:S01]  /*13b0*/  FFMA R0, R8, R0, -0.0013887860113754868507 ;  /* 0xbab607ed08007423 */ /* 0x000fe20000000000 */
[----:B------:R-:W-:Y:S01]  /*13c0*/  ISETP.NE.U32.AND P0, PT, R16, 0x1, PT ;  /* 0x000000011000780c */ /* 0x000fe20003f05070 */
[----:B------:R-:W-:Y:S01]  /*13d0*/  IMAD.MOV.U32 R20, RZ, RZ, R3 ;  /* 0x000000ffff147224 */ /* 0x000fe200078e0003 */
[----:B------:R-:W-:Y:S02]  /*13e0*/  SHF.R.U32.HI R16, RZ, 0x17, R5 ;  /* 0x00000017ff107819 */ /* 0x000fe40000011605 */
[----:B0-----:R-:W-:Y:S02]  /*13f0*/  FSEL R17, R0, -0.00019574658654164522886, !P0 ;  /* 0xb94d415300117808 */ /* 0x001fe40004000000 */
[----:B------:R-:W-:-:S02]  /*1400*/  FSEL R21, R18, 0.0083327032625675201416, !P0 ;  /* 0x3c0885e412157808 */ /* 0x000fc40004000000 */
[----:B------:R-:W-:Y:S02]  /*1410*/  LOP3.LUT R16, R16, 0xe0, RZ, 0xc0, !PT ;  /* 0x000000e010107812 */ /* 0x000fe400078ec0ff */
[----:B------:R-:W-:Y:S01]  /*1420*/  FSEL R23, R9, 1, P0 ;  /* 0x3f80000009177808 */ /* 0x000fe20000000000 */
[----:B------:R-:W-:Y:S01]  /*1430*/  FFMA R17, R8, R17, R21 ;  /* 0x0000001108117223 */ /* 0x000fe20000000015 */
[----:B------:R-:W-:Y:S01]  /*1440*/  FSEL R21, -R19, -0.16666662693023681641, !P0 ;  /* 0xbe2aaaa813157808 */ /* 0x000fe20004000100 */
[----:B------:R-:W-:-:S04]  /*1450*/  VIADD R0, R16, 0xffffff80 ;  /* 0xffffff8010007836 */ /* 0x000fc80000000000 */
[C---:B------:R-:W-:Y:S01]  /*1460*/  FFMA R17, R8.reuse, R17, R21 ;  /* 0x0000001108117223 */ /* 0x040fe20000000015 */
[----:B------:R-:W-:Y:S01]  /*1470*/  FFMA R8, R8, R23, RZ ;  /* 0x0000001708087223 */ /* 0x000fe200000000ff */
[----:B------:R-:W-:Y:S01]  /*1480*/  SHF.R.U32.HI R0, RZ, 0x5, R0 ;  /* 0x00000005ff007819 */ /* 0x000fe20000011600 */
[----:B------:R-:W-:Y:S02]  /*1490*/  IMAD.MOV.U32 R21, RZ, RZ, R2 ;  /* 0x000000ffff157224 */ /* 0x000fe400078e0002 */
[----:B------:R-:W-:Y:S02]  /*14a0*/  FFMA R23, R8, R17, R23 ;  /* 0x0000001108177223 */ /* 0x000fe40000000017 */
[----:B------:R-:W-:Y:S02]  /*14b0*/  IMAD R0, R0, -0x4, R1 ;  /* 0xfffffffc00007824 */ /* 0x000fe400078e0201 */
[----:B------:R-:W-:Y:S01]  /*14c0*/  @P2 FADD R23, RZ, -R23 ;  /* 0x80000017ff172221 */ /* 0x000fe20000000000 */
[----:B------:R-:W-:Y:S06]  /*14d0*/  @P1 BRA `(.L_x_94) ;  /* 0x0000000000b01947 */ /* 0x000fec0003800000 */
[----:B------:R-:W-:Y:S01]  /*14e0*/  IMAD.SHL.U32 R8, R5, 0x100, RZ ;  /* 0x0000010005087824 */ /* 0x000fe200078e00ff */
[----:B------:R-:W0:Y:S01]  /*14f0*/  LDCU.64 UR8, c[0x4][URZ] ;  /* 0x01000000ff0877ac */ /* 0x000e220008000a00 */
[----:B------:R-:W-:Y:S02]  /*1500*/  IMAD.MOV.U32 R22, RZ, RZ, RZ ;  /* 0x000000ffff167224 */ /* 0x000fe400078e00ff */
[----:B------:R-:W-:Y:S01]  /*1510*/  IMAD.MOV.U32 R20, RZ, RZ, R1 ;  /* 0x000000ffff147224 */ /* 0x000fe200078e0001 */
[----:B------:R-:W-:Y:S01]  /*1520*/  LOP3.LUT R27, R8, 0x80000000, RZ, 0xfc, !PT ;  /* 0x80000000081b7812 */ /* 0x000fe200078efcff */
[----:B------:R-:W-:Y:S01]  /*1530*/  UMOV UR5, URZ ;  /* 0x000000ff00057c82 */ /* 0x000fe20008000000 */
[----:B------:R-:W-:-:S05]  /*1540*/  UMOV UR4, URZ ;  /* 0x000000ff00047c82 */ /* 0x000fca0008000000 */
.L_x_95:
        /* <DEDUP_REMOVED lines=20> */
[----:B------:R-:W-:-:S02]  /*1690*/  ISETP.GE.AND P2, PT, R5, RZ, PT ;  /* 0x000000ff0500720c */ /* 0x000fc40003f46270 */
[-C--:B--2---:R-:W-:Y:S02]  /*16a0*/  @P0 SHF.L.W.U32.HI R21, R8, R4.reuse, R21 ;  /* 0x0000000408150219 */ /* 0x084fe40000010e15 */
[----:B---3--:R-:W-:-:S04]  /*16b0*/  @P0 SHF.L.W.U32.HI R8, R9, R4, R8 ;  /* 0x0000000409080219 */ /* 0x008fc80000010e08 */
[C-C-:B------:R-:W-:Y:S01]  /*16c0*/  SHF.L.W.U32.HI R20, R8.reuse, 0x2, R21.reuse ;  /* 0x0000000208147819 */ /* 0x140fe20000010e15 */
[----:B------:R-:W-:Y:S01]  /*16d0*/  IMAD.SHL.U32 R8, R8, 0x4, RZ ;  /* 0x0000000408087824 */ /* 0x000fe200078e00ff */
[----:B------:R-:W-:Y:S02]  /*16e0*/  SHF.R.U32.HI R21, RZ, 0x1e, R21 ;  /* 0x0000001eff157819 */ /* 0x000fe40000011615 */
[----:B------:R-:W-:Y:S02]  /*16f0*/  SHF.R.S32.HI R9, RZ, 0x1f, R20 ;  /* 0x0000001fff097819 */ /* 0x000fe40000011414 */
[----:B0-----:R-:W-:Y:S02]  /*1700*/  LOP3.LUT R22, R20, R5, RZ, 0x3c, !PT ;  /* 0x0000000514167212 */ /* 0x001fe400078e3cff */
[C---:B------:R-:W-:Y:S02]  /*1710*/  LOP3.LUT R8, R9.reuse, R8, RZ, 0x3c, !PT ;  /* 0x0000000809087212 */ /* 0x040fe400078e3cff */
[----:B------:R-:W-:-:S02]  /*1720*/  LOP3.LUT R9, R9, R20, RZ, 0x3c, !PT ;  /* 0x0000001409097212 */ /* 0x000fc400078e3cff */
[----:B------:R-:W-:Y:S02]  /*1730*/  LEA.HI R20, R20, R21, RZ, 0x1 ;  /* 0x0000001514147211 */ /* 0x000fe400078f08ff */
[----:B------:R-:W-:Y:S02]  /*1740*/  ISETP.GE.AND P0, PT, R22, RZ, PT ;  /* 0x000000ff1600720c */ /* 0x000fe40003f06270 */
[----:B------:R-:W0:Y:S01]  /*1750*/  I2F.F64.S64 R8, R8 ;  /* 0x0000000800087312 */ /* 0x000e220000301c00 */
[----:B------:R-:W-:Y:S01]  /*1760*/  @!P2 IMAD.MOV R20, RZ, RZ, -R20 ;  /* 0x000000ffff14a224 */ /* 0x000fe200078e0a14 */
[----:B0-----:R-:W-:-:S10]  /*1770*/  DMUL R16, R8, UR4 ;  /* 0x0000000408107c28 */ /* 0x001fd40008000000 */
[----:B------:R-:W0:Y:S02]  /*1780*/  F2F.F32.F64 R16, R16 ;  /* 0x0000001000107310 */ /* 0x000e240000301000 */
[----:B0-----:R-:W-:-:S07]  /*1790*/  FSEL R21, -R16, R16, !P0 ;  /* 0x0000001010157208 */ /* 0x001fce0004000100 */
.L_x_94:
[----:B------:R-:W-:Y:S05]  /*17a0*/  BSYNC.RECONVERGENT B0 ;  /* 0x0000000000007941 */ /* 0x000fea0003800200 */
.L_x_93:
[C---:B------:R-:W-:Y:S01]  /*17b0*/  LOP3.LUT R8, R20.reuse, 0x1, RZ, 0xc0, !PT ;  /* 0x0000000114087812 */ /* 0x040fe200078ec0ff */
[----:B------:R-:W-:Y:S02]  /*17c0*/  IMAD.MOV.U32 R16, RZ, RZ, 0x37cbac00 ;  /* 0x37cbac00ff107424 */ /* 0x000fe400078e00ff */
[----:B------:R-:W-:Y:S01]  /*17d0*/  FMUL R9, R21, R21 ;  /* 0x0000001515097220 */ /* 0x000fe20000400000 */
[----:B------:R-:W-:Y:S01]  /*17e0*/  LOP3.LUT P2, RZ, R20, 0x2, RZ, 0xc0, !PT ;  /* 0x0000000214ff7812 */ /* 0x000fe2000784c0ff */
[----:B------:R-:W-:Y:S01]  /*17f0*/  FMUL R23, R24, R23 ;  /* 0x0000001718177220 */ /* 0x000fe20000400000 */
[----:B------:R-:W-:Y:S01]  /*1800*/  ISETP.NE.U32.AND P0, PT, R8, 0x1, PT ;  /* 0x000000010800780c */ /* 0x000fe20003f05070 */
[----:B------:R-:W-:Y:S01]  /*1810*/  FFMA R8, R9, R16, -0.0013887860113754868507 ;  /* 0xbab607ed09087423 */ /* 0x000fe20000000010 */
[----:B------:R-:W-:Y:S02]  /*1820*/  BSSY.RECONVERGENT B0, `(.L_x_96) ;  /* 0x0000045000007945 */ /* 0x000fe40003800200 */
[----:B------:R-:W-:-:S02]  /*1830*/  FSEL R22, R18, 0.0083327032625675201416, !P0 ;  /* 0x3c0885e412167808 */ /* 0x000fc40004000000 */
[----:B------:R-:W-:Y:S02]  /*1840*/  FSEL R18, R8, -0.00019574658654164522886, !P0 ;  /* 0xb94d415308127808 */ /* 0x000fe40004000000 */
[----:B------:R-:W-:Y:S02]  /*1850*/  FSEL R8, R21, 1, P0 ;  /* 0x3f80000015087808 */ /* 0x000fe40000000000 */
[----:B------:R-:W-:Y:S01]  /*1860*/  FSEL R19, -R19, -0.16666662693023681641, !P0 ;  /* 0xbe2aaaa813137808 */ /* 0x000fe20004000100 */
[----:B------:R-:W-:Y:S01]  /*1870*/  FFMA R18, R9, R18, R22 ;  /* 0x0000001209127223 */ /* 0x000fe20000000016 */
[----:B------:R-:W-:Y:S01]  /*1880*/  FSETP.GE.AND P0, PT, |R7|, 105615, PT ;  /* 0x47ce47800700780b */ /* 0x000fe20003f06200 */
[C---:B------:R-:W-:Y:S02]  /*1890*/  FFMA R17, R9.reuse, R8, RZ ;  /* 0x0000000809117223 */ /* 0x040fe400000000ff */
[----:B------:R-:W-:-:S04]  /*18a0*/  FFMA R18, R9, R18, R19 ;  /* 0x0000001209127223 */ /* 0x000fc80000000013 */
[----:B------:R-:W-:-:S04]  /*18b0*/  FFMA R8, R17, R18, R8 ;  /* 0x0000001211087223 */ /* 0x000fc80000000008 */
[----:B------:R-:W-:-:S04]  /*18c0*/  @P2 FADD R8, RZ, -R8 ;  /* 0x80000008ff082221 */ /* 0x000fc80000000000 */
[----:B------:R-:W-:-:S05]  /*18d0*/  FMUL R23, R8, R23 ;  /* 0x0000001708177220 */ /* 0x000fca0000400000 */
        /* <DEDUP_REMOVED lines=13> */
.L_x_98:
[----:B-1----:R-:W-:Y:S02]  /*19b0*/  IMAD.U32 R12, RZ, RZ, UR8 ;  /* 0x00000008ff0c7e24 */ /* 0x002fe4000f8e00ff */
        /* <DEDUP_REMOVED lines=10> */
[----:B-1----:R-:W-:Y:S01]  /*1a60*/  VIADD R8, R8, 0x4 ;  /* 0x0000000408087836 */ /* 0x002fe20000000000 */
        /* <DEDUP_REMOVED lines=16> */
[----:B---3--:R-:W-:-:S04]  /*1b70*/  @P0 SHF.L.W.U32.HI R9, R8, R13, R9 ;  /* 0x0000000d08090219 */ /* 0x008fc80000010e09 */
[C---:B------:R-:W-:Y:S01]  /*1b80*/  SHF.L.W.U32.HI R20, R9.reuse, 0x2, R12 ;  /* 0x0000000209147819 */ /* 0x040fe20000010e0c */
[----:B------:R-:W-:-:S03]  /*1b90*/  IMAD.SHL.U32 R9, R9, 0x4, RZ ;  /* 0x0000000409097824 */ /* 0x000fc600078e00ff */
[----:B------:R-:W-:Y:S02]  /*1ba0*/  SHF.R.S32.HI R13, RZ, 0x1f, R20 ;  /* 0x0000001fff0d7819 */ /* 0x000fe40000011414 */
[----:B------:R-:W-:Y:S02]  /*1bb0*/  LOP3.LUT R7, R20, R7, RZ, 0x3c, !PT ;  /* 0x0000000714077212 */ /* 0x000fe400078e3cff */
[C---:B------:R-:W-:Y:S02]  /*1bc0*/  LOP3.LUT R8, R13.reuse, R9, RZ, 0x3c, !PT ;  /* 0x000000090d087212 */ /* 0x040fe400078e3cff */
[----:B------:R-:W-:Y:S02]  /*1bd0*/  LOP3.LUT R9, R13, R20, RZ, 0x3c, !PT ;  /* 0x000000140d097212 */ /* 0x000fe400078e3cff */
[----:B------:R-:W-:Y:S02]  /*1be0*/  SHF.R.U32.HI R13, RZ, 0x1e, R12 ;  /* 0x0000001eff0d7819 */ /* 0x000fe4000001160c */
[----:B------:R-:W-:-:S02]  /*1bf0*/  ISETP.GE.AND P0, PT, R7, RZ, PT ;  /* 0x000000ff0700720c */ /* 0x000fc40003f06270 */
[----:B------:R-:W2:Y:S01]  /*1c00*/  I2F.F64.S64 R8, R8 ;  /* 0x0000000800087312 */ /* 0x000ea20000301c00 */
[----:B------:R-:W-:-:S05]  /*1c10*/  LEA.HI R13, R20, R13, RZ, 0x1 ;  /* 0x0000000d140d7211 */ /* 0x000fca00078f08ff */
[----:B------:R-:W-:-:S04]  /*1c20*/  IMAD.MOV R7, RZ, RZ, -R13 ;  /* 0x000000ffff077224 */ /* 0x000fc800078e0a0d */
[----:B------:R-:W-:Y:S01]  /*1c30*/  @!P2 IMAD.MOV.U32 R13, RZ, RZ, R7 ;  /* 0x000000ffff0da224 */ /* 0x000fe200078e0007 */
[----:B--2---:R-:W-:-:S10]  /*1c40*/  DMUL R18, R8, UR4 ;  /* 0x0000000408127c28 */ /* 0x004fd40008000000 */
[----:B------:R-:W2:Y:S02]  /*1c50*/  F2F.F32.F64 R18, R18 ;  /* 0x0000001200127310 */ /* 0x000ea40000301000 */
[----:B-12---:R-:W-:-:S07]  /*1c60*/  FSEL R12, -R18, R18, !P0 ;  /* 0x00000012120c7208 */ /* 0x006fce0004000100 */
.L_x_97:
[----:B------:R-:W-:Y:S05]  /*1c70*/  BSYNC.RECONVERGENT B0 ;  /* 0x0000000000007941 */ /* 0x000fea0003800200 */
.L_x_96:
[----:B------:R-:W-:Y:S01]  /*1c80*/  FMUL R7, R12, R12 ;  /* 0x0000000c0c077220 */ /* 0x000fe20000400000 */
[----:B------:R-:W-:Y:S01]  /*1c90*/  LOP3.LUT R8, R13, 0x1, RZ, 0xc0, !PT ;  /* 0x000000010d087812 */ /* 0x000fe200078ec0ff */
[----:B------:R-:W1:Y:S01]  /*1ca0*/  LDC R18, c[0x0][0x370] ;  /* 0x0000dc00ff127b82 */ /* 0x000e620000000800 */
[----:B------:R-:W-:Y:S02]  /*1cb0*/  IMAD.MOV.U32 R20, RZ, RZ, 0x3c0885e4 ;  /* 0x3c0885e4ff147424 */ /* 0x000fe400078e00ff */
[----:B------:R-:W-:Y:S01]  /*1cc0*/  FFMA R16, R7, R16, -0.0013887860113754868507 ;  /* 0xbab607ed07107423 */ /* 0x000fe20000000010 */
[----:B------:R-:W-:Y:S01]  /*1cd0*/  ISETP.NE.U32.AND P0, PT, R8, 0x1, PT ;  /* 0x000000010800780c */ /* 0x000fe20003f05070 */
[----:B------:R-:W-:Y:S02]  /*1ce0*/  VIADD R13, R13, 0x1 ;  /* 0x000000010d0d7836 */ /* 0x000fe40000000000 */
[----:B------:R-:W-:Y:S01]  /*1cf0*/  IMAD.MOV.U32 R17, RZ, RZ, 0x3e2aaaa8 ;  /* 0x3e2aaaa8ff117424 */ /* 0x000fe200078e00ff */
[----:B------:R-:W-:Y:S01]  /*1d00*/  FSEL R16, R16, -0.00019574658654164522886, P0 ;  /* 0xb94d415310107808 */ /* 0x000fe20000000000 */
[----:B------:R-:W2:Y:S01]  /*1d10*/  LDC.64 R8, c[0x0][0x380] ;  /* 0x0000e000ff087b82 */ /* 0x000ea20000000a00 */
[----:B------:R-:W-:Y:S01]  /*1d20*/  FSEL R20, R20, 0.041666727513074874878, !P0 ;  /* 0x3d2aaabb14147808 */ /* 0x000fe20004000000 */
[----:B------:R-:W-:Y:S01]  /*1d30*/  IMAD.MOV.U32 R21, RZ, RZ, 0x3f800000 ;  /* 0x3f800000ff157424 */ /* 0x000fe200078e00ff */
[----:B------:R-:W-:-:S02]  /*1d40*/  LOP3.LUT P2, RZ, R13, 0x2, RZ, 0xc0, !PT ;  /* 0x000000020dff7812 */ /* 0x000fc4000784c0ff */
[----:B------:R-:W-:Y:S01]  /*1d50*/  FSEL R13, -R17, -0.4999999701976776123, !P0 ;  /* 0xbeffffff110d7808 */ /* 0x000fe20004000100 */
[C---:B------:R-:W-:Y:S01]  /*1d60*/  FFMA R16, R7.reuse, R16, R20 ;  /* 0x0000001007107223 */ /* 0x040fe20000000014 */
[----:B------:R-:W-:Y:S01]  /*1d70*/  FSEL R12, R12, 1, !P0 ;  /* 0x3f8000000c0c7808 */ /* 0x000fe20004000000 */
[----:B------:R-:W-:Y:S02]  /*1d80*/  STG.E desc[UR6][R14.64+0xc], R21 ;  /* 0x00000c150e007986 */ /* 0x000fe4000c101906 */
[C---:B------:R-:W-:Y:S02]  /*1d90*/  FFMA R13, R7.reuse, R16, R13 ;  /* 0x00000010070d7223 */ /* 0x040fe4000000000d */
[----:B------:R-:W-:-:S04]  /*1da0*/  FFMA R7, R7, R12, RZ ;  /* 0x0000000c07077223 */ /* 0x000fc800000000ff */
[----:B------:R-:W-:Y:S01]  /*1db0*/  FFMA R7, R7, R13, R12 ;  /* 0x0000000d07077223 */ /* 0x000fe2000000000c */
[----:B-1----:R-:W-:-:S03]  /*1dc0*/  IMAD R13, R18, 0x100, R25 ;  /* 0x00000100120d7824 */ /* 0x002fc600078e0219 */
[----:B------:R-:W-:-:S04]  /*1dd0*/  @P2 FADD R7, RZ, -R7 ;  /* 0x80000007ff072221 */ /* 0x000fc80000000000 */
[----:B------:R-:W-:Y:S01]  /*1de0*/  FMUL R7, R24, R7 ;  /* 0x0000000718077220 */ /* 0x000fe20000400000 */
[----:B--2---:R-:W-:-:S04]  /*1df0*/  IMAD.WIDE R8, R13, 0x4, R8 ;  /* 0x000000040d087825 */ /* 0x004fc800078e0208 */
[----:B------:R1:W-:Y:S04]  /*1e00*/  STG.E desc[UR6][R14.64+0x8], R7 ;  /* 0x000008070e007986 */ /* 0x0003e8000c101906 */
[----:B------:R2:W3:Y:S01]  /*1e10*/  LDG.E R24, desc[UR6][R8.64] ;  /* 0x0000000608187981 */ /* 0x0004e2000c1e1900 */
[----:B------:R-:W4:Y:S01]  /*1e20*/  MUFU.RCP64H R13, R11 ;  /* 0x0000000b000d7308 */ /* 0x000f220000001800 */
[----:B------:R-:W-:Y:S01]  /*1e30*/  IMAD.MOV.U32 R12, RZ, RZ, 0x1 ;  /* 0x00000001ff0c7424 */ /* 0x000fe200078e00ff */
[----:B------:R-:W-:Y:S01]  /*1e40*/  BSSY.RECONVERGENT B0, `(.L_x_99) ;  /* 0x0000017000007945 */ /* 0x000fe20003800200 */
[----:B------:R-:W-:-:S04]  /*1e50*/  VIADD R20, R6, 0x8 ;  /* 0x0000000806147836 */ /* 0x000fc80000000000 */
[----:B----4-:R-:W-:-:S08]  /*1e60*/  DFMA R16, -R10, R12, 1 ;  /* 0x3ff000000a10742b */ /* 0x010fd0000000010c */
[----:B------:R-:W-:Y:S02]  /*1e70*/  DFMA R18, R16, R16, R16 ;  /* 0x000000101012722b */ /* 0x000fe40000000010 */
[----:B------:R-:W4:Y:S06]  /*1e80*/  I2F.F64.U32 R16, R20 ;  /* 0x0000001400107312 */ /* 0x000f2c0000201800 */
[----:B------:R-:W-:-:S08]  /*1e90*/  DFMA R18, R12, R18, R12 ;  /* 0x000000120c12722b */ /* 0x000fd0000000000c */
[----:B------:R-:W-:Y:S02]  /*1ea0*/  DFMA R12, -R10, R18, 1 ;  /* 0x3ff000000a0c742b */ /* 0x000fe40000000112 */
[----:B----4-:R-:W-:-:S06]  /*1eb0*/  DADD R16, R16, 0.5 ;  /* 0x3fe0000010107429 */ /* 0x010fcc0000000000 */
[----:B------:R-:W-:-:S04]  /*1ec0*/  DFMA R18, R18, R12, R18 ;  /* 0x0000000c1212722b */ /* 0x000fc80000000012 */
[----:B------:R-:W-:-:S04]  /*1ed0*/  FSETP.GEU.AND P2, PT, |R17|, 6.5827683646048100446e-37, PT ;  /* 0x036000001100780b */ /* 0x000fc80003f4e200 */
[----:B--2---:R-:W-:-:S08]  /*1ee0*/  DMUL R8, R18, R16 ;  /* 0x0000001012087228 */ /* 0x004fd00000000000 */
[----:B------:R-:W-:-:S08]  /*1ef0*/  DFMA R12, -R10, R8, R16 ;  /* 0x000000080a0c722b */ /* 0x000fd00000000110 */
[----:B------:R-:W-:-:S10]  /*1f00*/  DFMA R8, R18, R12, R8 ;  /* 0x0000000c1208722b */ /* 0x000fd40000000008 */
[----:B-1----:R-:W-:-:S05]  /*1f10*/  FFMA R7, RZ, R11, R9 ;  /* 0x0000000bff077223 */ /* 0x002fca0000000009 */
[----:B------:R-:W-:Y:S01]  /*1f20*/  FSETP.GT.AND P0, PT, |R7|, 1.469367938527859385e-39, PT ;  /* 0x001000000700780b */ /* 0x000fe20003f04200 */
[----:B---3--:R-:W-:-:S12]  /*1f30*/  FMUL R24, R24, 128 ;  /* 0x4300000018187820 */ /* 0x008fd80000400000 */
[----:B------:R-:W-:Y:S05]  /*1f40*/  @P0 BRA P2, `(.L_x_100) ;  /* 0x0000000000180947 */ /* 0x000fea0001000000 */
[----:B0-----:R-:W-:Y:S01]  /*1f50*/  IMAD.MOV.U32 R14, RZ, RZ, R10 ;  /* 0x000000ffff0e7224 */ /* 0x001fe200078e000a */
[----:B------:R-:W-:Y:S01]  /*1f60*/  MOV R8, 0x1f90 ;  /* 0x00001f9000087802 */ /* 0x000fe20000000f00 */
[----:B------:R-:W-:-:S07]  /*1f70*/  IMAD.MOV.U32 R15, RZ, RZ, R11 ;  /* 0x000000ffff0f7224 */ /* 0x000fce00078e000b */
[----:B------:R-:W-:Y:S05]  /*1f80*/  CALL.REL.NOINC `($__internal_5_$__cuda_sm20_div_rn_f64_full) ;  /* 0x0000004c00487944 */ /* 0x000fea0003c00000 */
[----:B------:R-:W-:Y:S02]  /*1f90*/  IMAD.MOV.U32 R8, RZ, RZ, R18 ;  /* 0x000000ffff087224 */ /* 0x000fe400078e0012 */
[----:B------:R-:W-:-:S07]  /*1fa0*/  IMAD.MOV.U32 R9, RZ, RZ, R19 ;  /* 0x000000ffff097224 */ /* 0x000fce00078e0013 */
.L_x_100:
[----:B------:R-:W-:Y:S05]  /*1fb0*/  BSYNC.RECONVERGENT B0 ;  /* 0x0000000000007941 */ /* 0x000fea0003800200 */
.L_x_99:
        /* <DEDUP_REMOVED lines=8> */
[----:B0-----:R-:W-:-:S05]  /*2040*/  I2FP.F32.S32 R12, R14 ;  /* 0x0000000e000c7245 */ /* 0x001fca0000201400 */
[----:B------:R-:W-:-:S04]  /*2050*/  FFMA R13, R12, -1.5707962512969970703, R7 ;  /* 0xbfc90fda0c0d7823 */ /* 0x000fc80000000007 */
[----:B------:R-:W-:-:S04]  /*2060*/  FFMA R13, R12, -7.5497894158615963534e-08, R13 ;  /* 0xb3a221680c0d7823 */ /* 0x000fc8000000000d */
[----:B------:R-:W-:Y:S01]  /*2070*/  FFMA R12, R12, -5.3903029534742383927e-15, R13 ;  /* 0xa7c234c50c0c7823 */ /* 0x000fe2000000000d */
[----:B------:R-:W-:-:S03]  /*2080*/  IMAD.MOV.U32 R13, RZ, RZ, R14 ;  /* 0x000000ffff0d7224 */ /* 0x000fc600078e000e */
[----:B------:R-:W-:Y:S01]  /*2090*/  IMAD.MOV.U32 R15, RZ, RZ, R12 ;  /* 0x000000ffff0f7224 */ /* 0x000fe200078e000c */
[----:B------:R-:W-:Y:S06]  /*20a0*/  @!P0 BRA `(.L_x_102) ;  /* 0x0000000000e08947 */ /* 0x000fec0003800000 */
[----:B------:R-:W-:-:S13]  /*20b0*/  FSETP.NEU.AND P0, PT, |R7|, +INF , PT ;  /* 0x7f8000000700780b */ /* 0x000fda0003f0d200 */
[----:B------:R-:W-:Y:S05]  /*20c0*/  @!P0 BRA `(.L_x_103) ;  /* 0x0000000000d08947 */ /* 0x000fea0003800000 */
[----:B------:R-:W-:Y:S01]  /*20d0*/  IMAD.SHL.U32 R9, R7, 0x100, RZ ;  /* 0x0000010007097824 */ /* 0x000fe200078e00ff */
[----:B------:R-:W0:Y:S01]  /*20e0*/  LDCU.64 UR8, c[0x4][URZ] ;  /* 0x01000000ff0877ac */ /* 0x000e220008000a00 */
[----:B------:R-:W-:Y:S02]  /*20f0*/  IMAD.MOV.U32 R19, RZ, RZ, RZ ;  /* 0x000000ffff137224 */ /* 0x000fe400078e00ff */
[----:B------:R-:W-:Y:S01]  /*2100*/  IMAD.MOV.U32 R8, RZ, RZ, R1 ;  /* 0x000000ffff087224 */ /* 0x000fe200078e0001 */
[----:B------:R-:W-:Y:S01]  /*2110*/  LOP3.LUT R21, R9, 0x80000000, RZ, 0xfc, !PT ;  /* 0x8000000009157812 */ /* 0x000fe200078efcff */
[----:B------:R-:W-:Y:S01]  /*2120*/  UMOV UR5, URZ ;  /* 0x000000ff00057c82 */ /* 0x000fe20008000000 */
[----:B------:R-:W-:-:S05]  /*2130*/  UMOV UR4, URZ ;  /* 0x000000ff00047c82 */ /* 0x000fca0008000000 */
.L_x_104:
        /* <DEDUP_REMOVED lines=31> */
[----:B------:R-:W-:Y:S02]  /*2330*/  SHF.R.S32.HI R15, RZ, 0x1f, R18 ;  /* 0x0000001fff0f7819 */ /* 0x000fe40000011412 */
[----:B0-----:R-:W-:Y:S02]  /*2340*/  LOP3.LUT R19, R18, R7, RZ, 0x3c, !PT ;  /* 0x0000000712137212 */ /* 0x001fe400078e3cff */
[C---:B------:R-:W-:Y:S02]  /*2350*/  LOP3.LUT R8, R15.reuse, R9, RZ, 0x3c, !PT ;  /* 0x000000090f087212 */ /* 0x040fe400078e3cff */
[----:B------:R-:W-:Y:S02]  /*2360*/  LOP3.LUT R9, R15, R18, RZ, 0x3c, !PT ;  /* 0x000000120f097212 */ /* 0x000fe400078e3cff */
[----:B------:R-:W-:Y:S02]  /*2370*/  SHF.R.U32.HI R15, RZ, 0x1e, R14 ;  /* 0x0000001eff0f7819 */ /* 0x000fe4000001160e */
[----:B------:R-:W-:-:S02]  /*2380*/  ISETP.GE.AND P2, PT, R19, RZ, PT ;  /* 0x000000ff1300720c */ /* 0x000fc40003f46270 */
[----:B------:R-:W0:Y:S01]  /*2390*/  I2F.F64.S64 R8, R8 ;  /* 0x0000000800087312 */ /* 0x000e220000301c00 */
[----:B------:R-:W-:-:S05]  /*23a0*/  LEA.HI R14, R18, R15, RZ, 0x1 ;  /* 0x0000000f120e7211 */ /* 0x000fca00078f08ff */
[----:B------:R-:W-:-:S04]  /*23b0*/  IMAD.MOV R15, RZ, RZ, -R14 ;  /* 0x000000ffff0f7224 */ /* 0x000fc800078e0a0e */
[----:B------:R-:W-:Y:S01]  /*23c0*/  @!P0 IMAD.MOV.U32 R14, RZ, RZ, R15 ;  /* 0x000000ffff0e8224 */ /* 0x000fe200078e000f */
[----:B0-----:R-:W-:-:S10]  /*23d0*/  DMUL R16, R8, UR4 ;  /* 0x0000000408107c28 */ /* 0x001fd40008000000 */
[----:B------:R-:W0:Y:S02]  /*23e0*/  F2F.F32.F64 R16, R16 ;  /* 0x0000001000107310 */ /* 0x000e240000301000 */
[----:B0-----:R-:W-:Y:S01]  /*23f0*/  FSEL R15, -R16, R16, !P2 ;  /* 0x00000010100f7208 */ /* 0x001fe20005000100 */
[----:B------:R-:W-:Y:S06]  /*2400*/  BRA `(.L_x_102) ;  /* 0x0000000000087947 */ /* 0x000fec0003800000 */
.L_x_103:
[----:B------:R-:W-:Y:S01]  /*2410*/  FMUL R15, RZ, R7 ;  /* 0x00000007ff0f7220 */ /* 0x000fe20000400000 */
[----:B------:R-:W-:-:S07]  /*2420*/  IMAD.MOV.U32 R14, RZ, RZ, RZ ;  /* 0x000000ffff0e7224 */ /* 0x000fce00078e00ff */
.L_x_102:
[----:B------:R-:W-:Y:S05]  /*2430*/  BSYNC.RECONVERGENT B0 ;  /* 0x0000000000007941 */ /* 0x000fea0003800200 */
.L_x_101:
[----:B------:R-:W-:Y:S02]  /*2440*/  IMAD.MOV.U32 R18, RZ, RZ, 0x37cbac00 ;  /* 0x37cbac00ff127424 */ /* 0x000fe400078e00ff */
[----:B------:R-:W-:Y:S01]  /*2450*/  FMUL R8, R15, R15 ;  /* 0x0000000f0f087220 */ /* 0x000fe20000400000 */
[C---:B------:R-:W-:Y:S01]  /*2460*/  LOP3.LUT R16, R14.reuse, 0x1, RZ, 0xc0, !PT ;  /* 0x000000010e107812 */ /* 0x040fe200078ec0ff */
[----:B------:R-:W-:Y:S01]  /*2470*/  IMAD.MOV.U32 R19, RZ, RZ, 0x3d2aaabb ;  /* 0x3d2aaabbff137424 */ /* 0x000fe200078e00ff */
[----:B------:R-:W-:Y:S01]  /*2480*/  LOP3.LUT P2, RZ, R14, 0x2, RZ, 0xc0, !PT ;  /* 0x000000020eff7812 */ /* 0x000fe2000784c0ff */
[----:B------:R-:W-:Y:S01]  /*2490*/  FFMA R9, R8, R18, -0.0013887860113754868507 ;  /* 0xbab607ed08097423 */ /* 0x000fe20000000012 */
[----:B------:R-:W-:Y:S01]  /*24a0*/  ISETP.NE.U32.AND P0, PT, R16, 0x1, PT ;  /* 0x000000011000780c */ /* 0x000fe20003f05070 */
[----:B------:R-:W-:Y:S01]  /*24b0*/  IMAD.MOV.U32 R20, RZ, RZ, 0x3effffff ;  /* 0x3effffffff147424 */ /* 0x000fe200078e00ff */
[----:B------:R-:W-:Y:S01]  /*24c0*/  BSSY.RECONVERGENT B0, `(.L_x_105) ;  /* 0x000003e000007945 */ /* 0x000fe20003800200 */
[----:B------:R-:W-:Y:S01]  /*24d0*/  IMAD.MOV.U32 R22, RZ, RZ, R3 ;  /* 0x000000ffff167224 */ /* 0x000fe200078e0003 */
[----:B------:R-:W-:-:S02]  /*24e0*/  FSEL R9, R9, -0.00019574658654164522886, !P0 ;  /* 0xb94d415309097808 */ /* 0x000fc40004000000 */
[----:B------:R-:W-:Y:S02]  /*24f0*/  FSEL R21, R19, 0.0083327032625675201416, !P0 ;  /* 0x3c0885e413157808 */ /* 0x000fe40004000000 */
[----:B------:R-:W-:Y:S02]  /*2500*/  FSEL R17, R15, 1, P0 ;  /* 0x3f8000000f117808 */ /* 0x000fe40000000000 */
[----:B------:R-:W-:Y:S01]  /*2510*/  FSEL R16, -R20, -0.16666662693023681641, !P0 ;  /* 0xbe2aaaa814107808 */ /* 0x000fe20004000100 */
[C---:B------:R-:W-:Y:S01]  /*2520*/  FFMA R9, R8.reuse, R9, R21 ;  /* 0x0000000908097223 */ /* 0x040fe20000000015 */
[----:B------:R-:W-:Y:S02]  /*2530*/  IMAD.MOV.U32 R21, RZ, RZ, R2 ;  /* 0x000000ffff157224 */ /* 0x000fe400078e0002 */
[C---:B------:R-:W-:Y:S01]  /*2540*/  FFMA R14, R8.reuse, R17, RZ ;  /* 0x00000011080e7223 */ /* 0x040fe200000000ff */
[----:B------:R-:W-:-:S04]  /*2550*/  FFMA R9, R8, R9, R16 ;  /* 0x0000000908097223 */ /* 0x000fc80000000010 */
[----:B------:R-:W-:-:S04]  /*2560*/  FFMA R17, R14, R9, R17 ;  /* 0x000000090e117223 */ /* 0x000fc80000000011 */
        /* <DEDUP_REMOVED lines=9> */
.L_x_107:
        /* <DEDUP_REMOVED lines=14> */
[----:B------:R0:W-:Y:S01]  /*26e0*/  STL [R1+0x18], R22 ;  /* 0x0000181601007387 */ /* 0x0001e20000100800 */
[----:B------:R-:W-:Y:S02]  /*26f0*/  ISETP.NE.AND P0, PT, R4, RZ, PT ;  /* 0x000000ff0400720c */ /* 0x000fe40003f05270 */
[----:B------:R-:W-:-:S05]  /*2700*/  LOP3.LUT R8, R8, 0xe0, RZ, 0xc0, !PT ;  /* 0x000000e008087812 */ /* 0x000fca00078ec0ff */
[----:B------:R-:W-:-:S05]  /*2710*/  VIADD R8, R8, 0xffffff80 ;  /* 0xffffff8008087836 */ /* 0x000fca0000000000 */
[----:B------:R-:W-:-:S05]  /*2720*/  SHF.R.U32.HI R8, RZ, 0x5, R8 ;  /* 0x00000005ff087819 */ /* 0x000fca0000011608 */
[----:B------:R-:W-:-:S05]  /*2730*/  IMAD R23, R8, -0x4, R1 ;  /* 0xfffffffc08177824 */ /* 0x000fca00078e0201 */
        /* <DEDUP_REMOVED lines=15> */
[----:B------:R-:W-:Y:S02]  /*2830*/  ISETP.GE.AND P0, PT, R22, RZ, PT ;  /* 0x000000ff1600720c */ /* 0x000fe40003f06270 */
[----:B------:R-:W-:Y:S02]  /*2840*/  LEA.HI R22, R16, R21, RZ, 0x1 ;  /* 0x0000001510167211 */ /* 0x000fe400078f08ff */
[----:B------:R-:W0:Y:S03]  /*2850*/  I2F.F64.S64 R8, R8 ;  /* 0x0000000800087312 */ /* 0x000e260000301c00 */
[----:B------:R-:W-:Y:S01]  /*2860*/  @!P2 IMAD.MOV R22, RZ, RZ, -R22 ;  /* 0x000000ffff16a224 */ /* 0x000fe200078e0a16 */
[----:B0-----:R-:W-:-:S10]  /*2870*/  DMUL R14, R8, UR4 ;  /* 0x00000004080e7c28 */ /* 0x001fd40008000000 */
[----:B------:R-:W0:Y:S02]  /*2880*/  F2F.F32.F64 R14, R14 ;  /* 0x0000000e000e7310 */ /* 0x000e240000301000 */
[----:B0-----:R-:W-:-:S07]  /*2890*/  FSEL R21, -R14, R14, !P0 ;  /* 0x0000000e0e157208 */ /* 0x001fce0004000100 */
.L_x_106:
[----:B------:R-:W-:Y:S05]  /*28a0*/  BSYNC.RECONVERGENT B0 ;  /* 0x0000000000007941 */ /* 0x000fea0003800200 */
.L_x_105:
[----:B------:R-:W-:Y:S01]  /*28b0*/  FMUL R9, R21, R21 ;  /* 0x0000001515097220 */ /* 0x000fe20000400000 */
[----:B------:R-:W0:Y:S01]  /*28c0*/  LDC R16, c[0x0][0x370] ;  /* 0x0000dc00ff107b82 */ /* 0x000e220000000800 */
[C---:B------:R-:W-:Y:S01]  /*28d0*/  LOP3.LUT R15, R22.reuse, 0x1, RZ, 0xc0, !PT ;  /* 0x00000001160f7812 */ /* 0x040fe200078ec0ff */
[----:B------:R-:W-:Y:S02]  /*28e0*/  VIADD R14, R22, 0x1 ;  /* 0x00000001160e7836 */ /* 0x000fe40000000000 */
[----:B------:R-:W-:Y:S01]  /*28f0*/  FFMA R8, R9, R18, -0.0013887860113754868507 ;  /* 0xbab607ed09087423 */ /* 0x000fe20000000012 */
[----:B------:R-:W-:Y:S01]  /*2900*/  IMAD.MOV.U32 R22, RZ, RZ, 0x3c0885e4 ;  /* 0x3c0885e4ff167424 */ /* 0x000fe200078e00ff */
[----:B------:R-:W-:Y:S01]  /*2910*/  ISETP.NE.U32.AND P0, PT, R15, 0x1, PT ;  /* 0x000000010f00780c */ /* 0x000fe20003f05070 */
[----:B------:R-:W-:Y:S01]  /*2920*/  IMAD.MOV.U32 R23, RZ, RZ, 0x3e2aaaa8 ;  /* 0x3e2aaaa8ff177424 */ /* 0x000fe200078e00ff */
[----:B------:R-:W-:Y:S01]  /*2930*/  LOP3.LUT P2, RZ, R14, 0x2, RZ, 0xc0, !PT ;  /* 0x000000020eff7812 */ /* 0x000fe2000784c0ff */
[----:B------:R-:W-:Y:S01]  /*2940*/  FMUL R17, R24, R17 ;  /* 0x0000001118117220 */ /* 0x000fe20000400000 */
[----:B------:R-:W1:Y:S01]  /*2950*/  LDC.64 R14, c[0x0][0x388] ;  /* 0x0000e200ff0e7b82 */ /* 0x000e620000000a00 */
[----:B------:R-:W-:Y:S01]  /*2960*/  FSEL R8, R8, -0.00019574658654164522886, P0 ;  /* 0xb94d415308087808 */ /* 0x000fe20000000000 */
[----:B------:R-:W-:Y:S01]  /*2970*/  BSSY.RECONVERGENT B0, `(.L_x_108) ;  /* 0x000004a000007945 */ /* 0x000fe20003800200 */
[----:B------:R-:W-:-:S02]  /*2980*/  FSEL R22, R22, 0.041666727513074874878, !P0 ;  /* 0x3d2aaabb16167808 */ /* 0x000fc40004000000 */
[----:B------:R-:W-:-:S03]  /*2990*/  FSEL R23, -R23, -0.4999999701976776123, !P0 ;  /* 0xbeffffff17177808 */ /* 0x000fc60004000100 */
[----:B------:R-:W-:Y:S01]  /*29a0*/  FFMA R22, R9, R8, R22 ;  /* 0x0000000809167223 */ /* 0x000fe20000000016 */
[----:B------:R-:W-:Y:S01]  /*29b0*/  FSEL R8, R21, 1, !P0 ;  /* 0x3f80000015087808 */ /* 0x000fe20004000000 */
[----:B------:R-:W-:Y:S01]  /*29c0*/  IMAD.MOV.U32 R21, RZ, RZ, R12 ;  /* 0x000000ffff157224 */ /* 0x000fe200078e000c */
[----:B------:R-:W-:Y:S01]  /*29d0*/  FSETP.GE.AND P0, PT, |R7|, 105615, PT ;  /* 0x47ce47800700780b */ /* 0x000fe20003f06200 */
[C---:B------:R-:W-:Y:S02]  /*29e0*/  FFMA R22, R9.reuse, R22, R23 ;  /* 0x0000001609167223 */ /* 0x040fe40000000017 */
[----:B------:R-:W-:Y:S01]  /*29f0*/  FFMA R9, R9, R8, RZ ;  /* 0x0000000809097223 */ /* 0x000fe200000000ff */
[----:B0-----:R-:W-:-:S03]  /*2a00*/  IMAD R16, R16, 0x100, R25 ;  /* 0x0000010010107824 */ /* 0x001fc600078e0219 */
[----:B------:R-:W-:Y:S01]  /*2a10*/  FFMA R22, R9, R22, R8 ;  /* 0x0000001609167223 */ /* 0x000fe20000000008 */
[----:B------:R-:W-:-:S03]  /*2a20*/  IMAD.SHL.U32 R9, R16, 0x4, RZ ;  /* 0x0000000410097824 */ /* 0x000fc600078e00ff */
[----:B------:R-:W-:Y:S01]  /*2a30*/  @P2 FADD R22, RZ, -R22 ;  /* 0x80000016ff162221 */ /* 0x000fe20000000000 */
[----:B-1----:R-:W-:-:S04]  /*2a40*/  IMAD.WIDE R8, R9, 0x4, R14 ;  /* 0x0000000409087825 */ /* 0x002fc800078e020e */
[----:B------:R-:W-:Y:S01]  /*2a50*/  FMUL R17, R22, R17 ;  /* 0x0000001116117220 */ /* 0x000fe20000400000 */
[----:B------:R-:W-:-:S04]  /*2a60*/  IMAD.MOV.U32 R22, RZ, RZ, R13 ;  /* 0x000000ffff167224 */ /* 0x000fc800078e000d */
[----:B------:R0:W-:Y:S01]  /*2a70*/  STG.E desc[UR6][R8.64], R17 ;  /* 0x0000001108007986 */ /* 0x0001e2000c101906 */
[----:B------:R-:W-:Y:S05]  /*2a80*/  @!P0 BRA `(.L_x_109) ;  /* 0x0000000000e08947 */ /* 0x000fea0003800000 */
[----:B------:R-:W-:-:S13]  /*2a90*/  FSETP.NEU.AND P0, PT, |R7|, +INF , PT ;  /* 0x7f8000000700780b */ /* 0x000fda0003f0d200 */
[----:B------:R-:W-:Y:S05]  /*2aa0*/  @!P0 BRA `(.L_x_110) ;  /* 0x0000000000d08947 */ /* 0x000fea0003800000 */
[----:B0-----:R-:W-:Y:S01]  /*2ab0*/  IMAD.SHL.U32 R8, R7, 0x100, RZ ;  /* 0x0000010007087824 */ /* 0x001fe200078e00ff */
[----:B------:R-:W0:Y:S01]  /*2ac0*/  LDCU.64 UR8, c[0x4][URZ] ;  /* 0x01000000ff0877ac */ /* 0x000e220008000a00 */
[----:B------:R-:W-:Y:S02]  /*2ad0*/  IMAD.MOV.U32 R23, RZ, RZ, RZ ;  /* 0x000000ffff177224 */ /* 0x000fe400078e00ff */
[----:B------:R-:W-:Y:S01]  /*2ae0*/  IMAD.MOV.U32 R21, RZ, RZ, R1 ;  /* 0x000000ffff157224 */ /* 0x000fe200078e0001 */
[----:B------:R-:W-:Y:S01]  /*2af0*/  LOP3.LUT R27, R8, 0x80000000, RZ, 0xfc, !PT ;  /* 0x80000000081b7812 */ /* 0x000fe200078efcff */
[----:B------:R-:W-:Y:S01]  /*2b00*/  UMOV UR5, URZ ;  /* 0x000000ff00057c82 */ /* 0x000fe20008000000 */
[----:B------:R-:W-:-:S05]  /*2b10*/  UMOV UR4, URZ ;  /* 0x000000ff00047c82 */ /* 0x000fca0008000000 */
.L_x_111:
        /* <DEDUP_REMOVED lines=39> */
[----:B------:R-:W-:-:S04]  /*2d90*/  IMAD.MOV R21, RZ, RZ, -R22 ;  /* 0x000000ffff157224 */ /* 0x000fc800078e0a16 */
[----:B------:R-:W-:Y:S01]  /*2da0*/  @!P2 IMAD.MOV.U32 R22, RZ, RZ, R21 ;  /* 0x000000ffff16a224 */ /* 0x000fe200078e0015 */
[----:B0-----:R-:W-:-:S10]  /*2db0*/  DMUL R16, R8, UR4 ;  /* 0x0000000408107c28 */ /* 0x001fd40008000000 */
[----:B------:R-:W0:Y:S02]  /*2dc0*/  F2F.F32.F64 R16, R16 ;  /* 0x0000001000107310 */ /* 0x000e240000301000 */
[----:B0-----:R-:W-:Y:S01]  /*2dd0*/  FSEL R21, -R16, R16, !P0 ;  /* 0x0000001010157208 */ /* 0x001fe20004000100 */
[----:B------:R-:W-:Y:S06]  /*2de0*/  BRA `(.L_x_109) ;  /* 0x0000000000087947 */ /* 0x000fec0003800000 */
.L_x_110:
[----:B------:R-:W-:Y:S01]  /*2df0*/  FMUL R21, RZ, R7 ;  /* 0x00000007ff157220 */ /* 0x000fe20000400000 */
[----:B------:R-:W-:-:S07]  /*2e00*/  IMAD.MOV.U32 R22, RZ, RZ, RZ ;  /* 0x000000ffff167224 */ /* 0x000fce00078e00ff */
.L_x_109:
[----:B------:R-:W-:Y:S05]  /*2e10*/  BSYNC.RECONVERGENT B0 ;  /* 0x0000000000007941 */ /* 0x000fea0003800200 */
.L_x_108:
[----:B0-----:R-:W-:Y:S01]  /*2e20*/  FMUL R8, R21, R21 ;  /* 0x0000001515087220 */ /* 0x001fe20000400000 */
[C---:B------:R-:W-:Y:S01]  /*2e30*/  LOP3.LUT R16, R22.reuse, 0x1, RZ, 0xc0, !PT ;  /* 0x0000000116107812 */ /* 0x040fe200078ec0ff */
[----:B------:R-:W-:Y:S01]  /*2e40*/  BSSY.RECONVERGENT B0, `(.L_x_112) ;  /* 0x000003c000007945 */ /* 0x000fe20003800200 */
[----:B------:R-:W-:Y:S01]  /*2e50*/  LOP3.LUT P2, RZ, R22, 0x2, RZ, 0xc0, !PT ;  /* 0x0000000216ff7812 */ /* 0x000fe2000784c0ff */
[----:B------:R-:W-:Y:S01]  /*2e60*/  FFMA R9, R8, R18, -0.0013887860113754868507 ;  /* 0xbab607ed08097423 */ /* 0x000fe20000000012 */
[----:B------:R-:W-:Y:S01]  /*2e70*/  ISETP.NE.U32.AND P0, PT, R16, 0x1, PT ;  /* 0x000000011000780c */ /* 0x000fe20003f05070 */
[----:B------:R-:W-:-:S03]  /*2e80*/  IMAD.MOV.U32 R23, RZ, RZ, R2 ;  /* 0x000000ffff177224 */ /* 0x000fc600078e0002 */
[----:B------:R-:W-:Y:S02]  /*2e90*/  FSEL R9, R9, -0.00019574658654164522886, !P0 ;  /* 0xb94d415309097808 */ /* 0x000fe40004000000 */
[----:B------:R-:W-:Y:S02]  /*2ea0*/  FSEL R17, R19, 0.0083327032625675201416, !P0 ;  /* 0x3c0885e413117808 */ /* 0x000fe40004000000 */
[----:B------:R-:W-:Y:S02]  /*2eb0*/  FSEL R21, R21, 1, P0 ;  /* 0x3f80000015157808 */ /* 0x000fe40000000000 */
[----:B------:R-:W-:Y:S01]  /*2ec0*/  FSEL R22, -R20, -0.16666662693023681641, !P0 ;  /* 0xbe2aaaa814167808 */ /* 0x000fe20004000100 */
[C---:B------:R-:W-:Y:S02]  /*2ed0*/  FFMA R9, R8.reuse, R9, R17 ;  /* 0x0000000908097223 */ /* 0x040fe40000000011 */
[C---:B------:R-:W-:Y:S02]  /*2ee0*/  FFMA R16, R8.reuse, R21, RZ ;  /* 0x0000001508107223 */ /* 0x040fe400000000ff */
[----:B------:R-:W-:Y:S01]  /*2ef0*/  FFMA R9, R8, R9, R22 ;  /* 0x0000000908097223 */ /* 0x000fe20000000016 */
[----:B------:R-:W-:-:S03]  /*2f00*/  IMAD.MOV.U32 R22, RZ, RZ, R3 ;  /* 0x000000ffff167224 */ /* 0x000fc600078e0003 */
        /* <DEDUP_REMOVED lines=10> */
.L_x_114:
        /* <DEDUP_REMOVED lines=37> */
.L_x_113:
[----:B------:R-:W-:Y:S05]  /*3200*/  BSYNC.RECONVERGENT B0 ;  /* 0x0000000000007941 */ /* 0x000fea0003800200 */
.L_x_112:
[C---:B------:R-:W-:Y:S01]  /*3210*/  LOP3.LUT R8, R22.reuse, 0x1, RZ, 0xc0, !PT ;  /* 0x0000000116087812 */ /* 0x040fe200078ec0ff */
[----:B------:R-:W0:Y:S01]  /*3220*/  LDC R16, c[0x0][0x370] ;  /* 0x0000dc00ff107b82 */ /* 0x000e220000000800 */
[----:B------:R-:W-:Y:S01]  /*3230*/  FMUL R9, R23, R23 ;  /* 0x0000001717097220 */ /* 0x000fe20000400000 */
[----:B------:R-:W-:Y:S01]  /*3240*/  LOP3.LUT P2, RZ, R22, 0x2, RZ, 0xc0, !PT ;  /* 0x0000000216ff7812 */ /* 0x000fe2000784c0ff */
[----:B------:R-:W-:Y:S01]  /*3250*/  FMUL R21, R24, R21 ;  /* 0x0000001518157220 */ /* 0x000fe20000400000 */
[----:B------:R-:W-:Y:S01]  /*3260*/  ISETP.NE.U32.AND P0, PT, R8, 0x1, PT ;  /* 0x000000010800780c */ /* 0x000fe20003f05070 */
[----:B------:R-:W-:Y:S01]  /*3270*/  FFMA R8, R9, R18, -0.0013887860113754868507 ;  /* 0xbab607ed09087423 */ /* 0x000fe20000000012 */
[----:B------:R-:W-:Y:S02]  /*3280*/  BSSY.RECONVERGENT B0, `(.L_x_115) ;  /* 0x0000049000007945 */ /* 0x000fe40003800200 */
[----:B------:R-:W-:Y:S02]  /*3290*/  FSEL R26, R19, 0.0083327032625675201416, !P0 ;  /* 0x3c0885e4131a7808 */ /* 0x000fe40004000000 */
[----:B------:R-:W-:-:S02]  /*32a0*/  FSEL R8, R8, -0.00019574658654164522886, !P0 ;  /* 0xb94d415308087808 */ /* 0x000fc40004000000 */
[----:B------:R-:W-:-:S03]  /*32b0*/  FSEL R17, -R20, -0.16666662693023681641, !P0 ;  /* 0xbe2aaaa814117808 */ /* 0x000fc60004000100 */
[----:B------:R-:W-:Y:S01]  /*32c0*/  FFMA R26, R9, R8, R26 ;  /* 0x00000008091a7223 */ /* 0x000fe2000000001a */
[----:B------:R-:W-:Y:S02]  /*32d0*/  FSEL R8, R23, 1, P0 ;  /* 0x3f80000017087808 */ /* 0x000fe40000000000 */
[----:B------:R-:W-:Y:S01]  /*32e0*/  FSETP.GE.AND P0, PT, |R7|, 105615, PT ;  /* 0x47ce47800700780b */ /* 0x000fe20003f06200 */
[C---:B------:R-:W-:Y:S02]  /*32f0*/  FFMA R17, R9.reuse, R26, R17 ;  /* 0x0000001a09117223 */ /* 0x040fe40000000011 */
[----:B------:R-:W-:Y:S01]  /*3300*/  FFMA R9, R9, R8, RZ ;  /* 0x0000000809097223 */ /* 0x000fe200000000ff */
[----:B0-----:R-:W-:-:S03]  /*3310*/  IMAD R16, R16, 0x100, R25 ;  /* 0x0000010010107824 */ /* 0x001fc600078e0219 */
[----:B------:R-:W-:Y:S01]  /*3320*/  FFMA R8, R9, R17, R8 ;  /* 0x0000001109087223 */ /* 0x000fe20000000008 */
[----:B------:R-:W-:-:S03]  /*3330*/  IMAD.SHL.U32 R9, R16, 0x4, RZ ;  /* 0x0000000410097824 */ /* 0x000fc600078e00ff */
[----:B------:R-:W-:Y:S01]  /*3340*/  @P2 FADD R8, RZ, -R8 ;  /* 0x80000008ff082221 */ /* 0x000fe20000000000 */
[----:B------:R-:W-:-:S04]  /*3350*/  IMAD.WIDE R14, R9, 0x4, R14 ;  /* 0x00000004090e7825 */ /* 0x000fc800078e020e */
[----:B------:R-:W-:-:S05]  /*3360*/  FMUL R21, R8, R21 ;  /* 0x0000001508157220 */ /* 0x000fca0000400000 */
[----:B------:R0:W-:Y:S01]  /*3370*/  STG.E desc[UR6][R14.64+0x4], R21 ;  /* 0x000004150e007986 */ /* 0x0001e2000c101906 */
[----:B------:R-:W-:Y:S05]  /*3380*/  @!P0 BRA `(.L_x_116) ;  /* 0x0000000000e08947 */ /* 0x000fea0003800000 */
[----:B------:R-:W-:-:S13]  /*3390*/  FSETP.NEU.AND P0, PT, |R7|, +INF , PT ;  /* 0x7f8000000700780b */ /* 0x000fda0003f0d200 */
[----:B------:R-:W-:Y:S05]  /*33a0*/  @!P0 BRA `(.L_x_117) ;  /* 0x0000000000d08947 */ /* 0x000fea0003800000 */
[----:B------:R-:W-:Y:S01]  /*33b0*/  IMAD.SHL.U32 R9, R7, 0x100, RZ ;  /* 0x0000010007097824 */ /* 0x000fe200078e00ff */
[----:B------:R-:W1:Y:S01]  /*33c0*/  LDCU.64 UR8, c[0x4][URZ] ;  /* 0x01000000ff0877ac */ /* 0x000e620008000a00 */
[----:B------:R-:W-:Y:S02]  /*33d0*/  IMAD.MOV.U32 R19, RZ, RZ, RZ ;  /* 0x000000ffff137224 */ /* 0x000fe400078e00ff */
[----:B------:R-:W-:Y:S01]  /*33e0*/  IMAD.MOV.U32 R8, RZ, RZ, R1 ;  /* 0x000000ffff087224 */ /* 0x000fe200078e0001 */
[----:B0-----:R-:W-:Y:S01]  /*33f0*/  LOP3.LUT R21, R9, 0x80000000, RZ, 0xfc, !PT ;  /* 0x8000000009157812 */ /* 0x001fe200078efcff */
[----:B------:R-:W-:Y:S01]  /*3400*/  UMOV UR5, URZ ;  /* 0x000000ff00057c82 */ /* 0x000fe20008000000 */
[----:B------:R-:W-:-:S05]  /*3410*/  UMOV UR4, URZ ;  /* 0x000000ff00047c82 */ /* 0x000fca0008000000 */
.L_x_118:
        /* <DEDUP_REMOVED lines=44> */
[----:B-1----:R-:W-:Y:S06]  /*36e0*/  BRA `(.L_x_116) ;  /* 0x0000000000087947 */ /* 0x002fec0003800000 */
.L_x_117:
[----:B------:R-:W-:Y:S01]  /*36f0*/  FMUL R12, RZ, R7 ;  /* 0x00000007ff0c7220 */ /* 0x000fe20000400000 */
[----:B------:R-:W-:-:S07]  /*3700*/  IMAD.MOV.U32 R13, RZ, RZ, RZ ;  /* 0x000000ffff0d7224 */ /* 0x000fce00078e00ff */
.L_x_116:
[----:B------:R-:W-:Y:S05]  /*3710*/  BSYNC.RECONVERGENT B0 ;  /* 0x0000000000007941 */ /* 0x000fea0003800200 */
.L_x_115:
        /* <DEDUP_REMOVED lines=11> */
[----:B0-----:R-:W-:Y:S01]  /*37d0*/  IMAD.MOV.U32 R21, RZ, RZ, 0x3f800000 ;  /* 0x3f800000ff157424 */ /* 0x001fe200078e00ff */
        /* <DEDUP_REMOVED lines=13> */
[----:B------:R1:W2:Y:S01]  /*38b0*/  LDG.E R24, desc[UR6][R8.64] ;  /* 0x0000000608187981 */ /* 0x0002a2000c1e1900 */
[----:B------:R-:W3:Y:S01]  /*38c0*/  MUFU.RCP64H R13, R11 ;  /* 0x0000000b000d7308 */ /* 0x000ee20000001800 */
[----:B------:R-:W-:Y:S01]  /*38d0*/  IMAD.MOV.U32 R12, RZ, RZ, 0x1 ;  /* 0x00000001ff0c7424 */ /* 0x000fe200078e00ff */
[----:B------:R-:W-:Y:S01]  /*38e0*/  BSSY.RECONVERGENT B0, `(.L_x_119) ;  /* 0x0000017000007945 */ /* 0x000fe20003800200 */
[----:B------:R-:W-:-:S04]  /*38f0*/  VIADD R20, R6, 0x10 ;  /* 0x0000001006147836 */ /* 0x000fc80000000000 */
[----:B---3--:R-:W-:-:S08]  /*3900*/  DFMA R16, -R10, R12, 1 ;  /* 0x3ff000000a10742b */ /* 0x008fd0000000010c */
[----:B------:R-:W-:Y:S02]  /*3910*/  DFMA R18, R16, R16, R16 ;  /* 0x000000101012722b */ /* 0x000fe40000000010 */
[----:B------:R-:W3:Y:S06]  /*3920*/  I2F.F64.U32 R16, R20 ;  /* 0x0000001400107312 */ /* 0x000eec0000201800 */
[----:B------:R-:W-:-:S08]  /*3930*/  DFMA R18, R12, R18, R12 ;  /* 0x000000120c12722b */ /* 0x000fd0000000000c */
[----:B------:R-:W-:Y:S02]  /*3940*/  DFMA R12, -R10, R18, 1 ;  /* 0x3ff000000a0c742b */ /* 0x000fe40000000112 */
[----:B---3--:R-:W-:-:S06]  /*3950*/  DADD R16, R16, 0.5 ;  /* 0x3fe0000010107429 */ /* 0x008fcc0000000000 */
[----:B------:R-:W-:-:S04]  /*3960*/  DFMA R18, R18, R12, R18 ;  /* 0x0000000c1212722b */ /* 0x000fc80000000012 */
[----:B------:R-:W-:-:S04]  /*3970*/  FSETP.GEU.AND P2, PT, |R17|, 6.5827683646048100446e-37, PT ;  /* 0x036000001100780b */ /* 0x000fc80003f4e200 */
[----:B-1----:R-:W-:-:S08]  /*3980*/  DMUL R8, R18, R16 ;  /* 0x0000001012087228 */ /* 0x002fd00000000000 */
[----:B------:R-:W-:-:S08]  /*3990*/  DFMA R12, -R10, R8, R16 ;  /* 0x000000080a0c722b */ /* 0x000fd00000000110 */
[----:B------:R-:W-:-:S10]  /*39a0*/  DFMA R8, R18, R12, R8 ;  /* 0x0000000c1208722b */ /* 0x000fd40000000008 */
[----:B0-----:R-:W-:-:S05]  /*39b0*/  FFMA R7, RZ, R11, R9 ;  /* 0x0000000bff077223 */ /* 0x001fca0000000009 */
[----:B------:R-:W-:Y:S01]  /*39c0*/  FSETP.GT.AND P0, PT, |R7|, 1.469367938527859385e-39, PT ;  /* 0x001000000700780b */ /* 0x000fe20003f04200 */
[----:B--2---:R-:W-:-:S12]  /*39d0*/  FMUL R24, R24, 128 ;  /* 0x4300000018187820 */ /* 0x004fd80000400000 */
[----:B------:R-:W-:Y:S05]  /*39e0*/  @P0 BRA P2, `(.L_x_120) ;  /* 0x0000000000180947 */ /* 0x000fea0001000000 */
[----:B------:R-:W-:Y:S01]  /*39f0*/  IMAD.MOV.U32 R14, RZ, RZ, R10 ;  /* 0x000000ffff0e7224 */ /* 0x000fe200078e000a */
[----:B------:R-:W-:Y:S01]  /*3a00*/  MOV R8, 0x3a30 ;  /* 0x00003a3000087802 */ /* 0x000fe20000000f00 */
[----:B------:R-:W-:-:S07]  /*3a10*/  IMAD.MOV.U32 R15, RZ, RZ, R11 ;  /* 0x000000ffff0f7224 */ /* 0x000fce00078e000b */
[----:B------:R-:W-:Y:S05]  /*3a20*/  CALL.REL.NOINC `($__internal_5_$__cuda_sm20_div_rn_f64_full) ;  /* 0x0000003000a07944 */ /* 0x000fea0003c00000 */
[----:B------:R-:W-:Y:S02]  /*3a30*/  IMAD.MOV.U32 R8, RZ, RZ, R18 ;  /* 0x000000ffff087224 */ /* 0x000fe400078e0012 */
[----:B------:R-:W-:-:S07]  /*3a40*/  IMAD.MOV.U32 R9, RZ, RZ, R19 ;  /* 0x000000ffff097224 */ /* 0x000fce00078e0013 */
.L_x_120:
[----:B------:R-:W-:Y:S05]  /*3a50*/  BSYNC.RECONVERGENT B0 ;  /* 0x0000000000007941 */ /* 0x000fea0003800200 */
.L_x_119:
        /* <DEDUP_REMOVED lines=24> */
.L_x_124:
        /* <DEDUP_REMOVED lines=45> */
.L_x_123:
[----:B------:R-:W-:Y:S01]  /*3eb0*/  FMUL R15, RZ, R7 ;  /* 0x00000007ff0f7220 */ /* 0x000fe20000400000 */
[----:B------:R-:W-:-:S07]  /*3ec0*/  IMAD.MOV.U32 R14, RZ, RZ, RZ ;  /* 0x000000ffff0e7224 */ /* 0x000fce00078e00ff */
.L_x_122:
[----:B------:R-:W-:Y:S05]  /*3ed0*/  BSYNC.RECONVERGENT B0 ;  /* 0x0000000000007941 */ /* 0x000fea0003800200 */
.L_x_121:
        /* <DEDUP_REMOVED lines=8> */
[----:B------:R-:W-:Y:S02]  /*3f60*/  BSSY.RECONVERGENT B0, `(.L_x_125) ;  /* 0x000003e000007945 */ /* 0x000fe40003800200 */
[----:B------:R-:W-:-:S02]  /*3f70*/  FSEL R9, R9, -0.00019574658654164522886, !P0 ;  /* 0xb94d415309097808 */ /* 0x000fc40004000000 */
[----:B------:R-:W-:Y:S02]  /*3f80*/  FSEL R21, R19, 0.0083327032625675201416, !P0 ;  /* 0x3c0885e413157808 */ /* 0x000fe40004000000 */
[----:B------:R-:W-:Y:S02]  /*3f90*/  FSEL R17, R15, 1, P0 ;  /* 0x3f8000000f117808 */ /* 0x000fe40000000000 */
[----:B------:R-:W-:Y:S01]  /*3fa0*/  FSEL R16, -R20, -0.16666662693023681641, !P0 ;  /* 0xbe2aaaa814107808 */ /* 0x000fe20004000100 */
[C---:B------:R-:W-:Y:S01]  /*3fb0*/  FFMA R9, R8.reuse, R9, R21 ;  /* 0x0000000908097223 */ /* 0x040fe20000000015 */
[----:B------:R-:W-:Y:S02]  /*3fc0*/  IMAD.MOV.U32 R21, RZ, RZ, R3 ;  /* 0x000000ffff157224 */ /* 0x000fe400078e0003 */
[C---:B------:R-:W-:Y:S01]  /*3fd0*/  FFMA R14, R8.reuse, R17, RZ ;  /* 0x00000011080e7223 */ /* 0x040fe200000000ff */
        /* <DEDUP_REMOVED lines=12> */
.L_x_127:
        /* <DEDUP_REMOVED lines=42> */
.L_x_126:
[----:B------:R-:W-:Y:S05]  /*4340*/  BSYNC.RECONVERGENT B0 ;  /* 0x0000000000007941 */ /* 0x000fea0003800200 */
.L_x_125:
        /* <DEDUP_REMOVED lines=8> */
[----:B------:R-:W-:Y:S01]  /*43d0*/  IMAD.MOV.U32 R21, RZ, RZ, 0x3e2aaaa8 ;  /* 0x3e2aaaa8ff157424 */ /* 0x000fe200078e00ff */
[----:B------:R-:W-:Y:S01]  /*43e0*/  FSEL R8, R8, -0.00019574658654164522886, P0 ;  /* 0xb94d415308087808 */ /* 0x000fe20000000000 */
[----:B------:R-:W-:Y:S01]  /*43f0*/  BSSY.RECONVERGENT B0, `(.L_x_128) ;  /* 0x000004a000007945 */ /* 0x000fe20003800200 */
[----:B------:R-:W-:-:S02]  /*4400*/  FSEL R22, R22, 0.041666727513074874878, !P0 ;  /* 0x3d2aaabb16167808 */ /* 0x000fc40004000000 */
[----:B------:R-:W-:Y:S02]  /*4410*/  FSEL R21, -R21, -0.4999999701976776123, !P0 ;  /* 0xbeffffff15157808 */ /* 0x000fe40004000100 */
[----:B------:R-:W-:Y:S01]  /*4420*/  LOP3.LUT P2, RZ, R23, 0x2, RZ, 0xc0, !PT ;  /* 0x0000000217ff7812 */ /* 0x000fe2000784c0ff */
[----:B------:R-:W-:Y:S01]  /*4430*/  FFMA R22, R9, R8, R22 ;  /* 0x0000000809167223 */ /* 0x000fe20000000016 */
[----:B------:R-:W-:Y:S02]  /*4440*/  FSEL R8, R16, 1, !P0 ;  /* 0x3f80000010087808 */ /* 0x000fe40004000000 */
[----:B------:R-:W-:Y:S01]  /*4450*/  FSETP.GE.AND P0, PT, |R7|, 105615, PT ;  /* 0x47ce47800700780b */ /* 0x000fe20003f06200 */
[C---:B------:R-:W-:Y:S01]  /*4460*/  FFMA R21, R9.reuse, R22, R21 ;  /* 0x0000001609157223 */ /* 0x040fe20000000015 */
[----:B------:R-:W-:Y:S02]  /*4470*/  IMAD.MOV.U32 R22, RZ, RZ, R13 ;  /* 0x000000ffff167224 */ /* 0x000fe400078e000d */
        /* <DEDUP_REMOVED lines=15> */
[----:B------:R-:W-:Y:S01]  /*4570*/  LOP3.LUT R27, R8, 0x80000000, RZ, 0xfc, !PT ;  /* 0x80000000081b7812 */ /* 0x000fe200078efcff */
[----:B------:R-:W-:Y:S01]  /*4580*/  UMOV UR5, URZ ;  /* 0x000000ff00057c82 */ /* 0x000fe20008000000 */
[----:B------:R-:W-:-:S05]  /*4590*/  UMOV UR4, URZ ;  /* 0x000000ff00047c82 */ /* 0x000fca0008000000 */
.L_x_131:
        /* <DEDUP_REMOVED lines=45> */
.L_x_130:
[----:B------:R-:W-:Y:S01]  /*4870*/  FMUL R8, RZ, R7 ;  /* 0x00000007ff087220 */ /* 0x000fe20000400000 */
[----:B------:R-:W-:-:S07]  /*4880*/  IMAD.MOV.U32 R22, RZ, RZ, RZ ;  /* 0x000000ffff167224 */ /* 0x000fce00078e00ff */
.L_x_129:
[----:B------:R-:W-:Y:S05]  /*4890*/  BSYNC.RECONVERGENT B0 ;  /* 0x0000000000007941 */ /* 0x000fea0003800200 */
.L_x_128:
[----:B------:R-:W-:Y:S01]  /*48a0*/  FMUL R9, R8, R8 ;  /* 0x0000000808097220 */ /* 0x000fe20000400000 */
        /* <DEDUP_REMOVED lines=9> */
[----:B0-----:R-:W-:Y:S01]  /*4940*/  FSEL R17, -R20, -0.16666662693023681641, !P0 ;  /* 0xbe2aaaa814117808 */ /* 0x001fe20004000100 */
        /* <DEDUP_REMOVED lines=14> */
.L_x_134:
        /* <DEDUP_REMOVED lines=37> */
.L_x_133:
[----:B------:R-:W-:Y:S05]  /*4c80*/  BSYNC.RECONVERGENT B0 ;  /* 0x0000000000007941 */ /* 0x000fea0003800200 */
.L_x_132:
        /* <DEDUP_REMOVED lines=30> */
.L_x_138:
        /* <DEDUP_REMOVED lines=43> */
[----:B--2---:R-:W-:Y:S01]  /*5120*/  FSEL R12, -R18, R18, !P0 ;  /* 0x00000012120c7208 */ /* 0x004fe20004000100 */
[----:B-1----:R-:W-:Y:S06]  /*5130*/  BRA `(.L_x_136) ;  /* 0x0000000000087947 */ /* 0x002fec0003800000 */
.L_x_137:
[----:B------:R-:W-:Y:S01]  /*5140*/  FMUL R12, RZ, R7 ;  /* 0x00000007ff0c7220 */ /* 0x000fe20000400000 */
[----:B------:R-:W-:-:S07]  /*5150*/  IMAD.MOV.U32 R13, RZ, RZ, RZ ;  /* 0x000000ffff0d7224 */ /* 0x000fce00078e00ff */
.L_x_136:
[----:B------:R-:W-:Y:S05]  /*5160*/  BSYNC.RECONVERGENT B0 ;  /* 0x0000000000007941 */ /* 0x000fea0003800200 */
.L_x_135:
        /* <DEDUP_REMOVED lines=16> */
[----:B------:R0:W-:Y:S02]  /*5270*/  STG.E desc[UR6][R14.64+0xc], R23 ;  /* 0x00000c170e007986 */ /* 0x0001e4000c101906 */
        /* <DEDUP_REMOVED lines=24> */
[----:B------:R-:W-:-:S05]  /*5400*/  FFMA R12, RZ, R11, R9 ;  /* 0x0000000bff0c7223 */ /* 0x000fca0000000009 */
[----:B------:R-:W-:Y:S01]  /*5410*/  FSETP.GT.AND P0, PT, |R12|, 1.469367938527859385e-39, PT ;  /* 0x001000000c00780b */ /* 0x000fe20003f04200 */
[----:B--2---:R-:W-:-:S12]  /*5420*/  FMUL R6, R7, 128 ;  /* 0x4300000007067820 */ /* 0x004fd80000400000 */
[----:B0-----:R-:W-:Y:S05]  /*5430*/  @P0 BRA P2, `(.L_x_140) ;  /* 0x0000000000180947 */ /* 0x001fea0001000000 */
[----:B------:R-:W-:Y:S01]  /*5440*/  IMAD.MOV.U32 R14, RZ, RZ, R10 ;  /* 0x000000ffff0e7224 */ /* 0x000fe200078e000a */
[----:B------:R-:W-:Y:S01]  /*5450*/  MOV R8, 0x5480 ;  /* 0x0000548000087802 */ /* 0x000fe20000000f00 */
[----:B------:R-:W-:-:S07]  /*5460*/  IMAD.MOV.U32 R15, RZ, RZ, R11 ;  /* 0x000000ffff0f7224 */ /* 0x000fce00078e000b */
[----:B------:R-:W-:Y:S05]  /*5470*/  CALL.REL.NOINC `($__internal_5_$__cuda_sm20_div_rn_f64_full) ;  /* 0x00000018000c7944 */ /* 0x000fea0003c00000 */
[----:B------:R-:W-:Y:S02]  /*5480*/  IMAD.MOV.U32 R8, RZ, RZ, R18 ;  /* 0x000000ffff087224 */ /* 0x000fe400078e0012 */
[----:B------:R-:W-:-:S07]  /*5490*/  IMAD.MOV.U32 R9, RZ, RZ, R19 ;  /* 0x000000ffff097224 */ /* 0x000fce00078e0013 */
.L_x_140:
[----:B------:R-:W-:Y:S05]  /*54a0*/  BSYNC.RECONVERGENT B0 ;  /* 0x0000000000007941 */ /* 0x000fea0003800200 */
.L_x_139:
        /* <DEDUP_REMOVED lines=24> */
.L_x_144:
        /* <DEDUP_REMOVED lines=36> */
[----:B------:R-:W0:Y:S01]  /*5870*/  I2F.F64.S64 R16, R16 ;  /* 0x0000001000107312 */ /* 0x000e220000301c00 */
[----:B------:R-:W-:Y:S02]  /*5880*/  LEA.HI R18, R12, R9, RZ, 0x1 ;  /* 0x000000090c127211 */ /* 0x000fe400078f08ff */
[----:B------:R-:W-:-:S03]  /*5890*/  ISETP.GE.AND P2, PT, R8, RZ, PT ;  /* 0x000000ff0800720c */ /* 0x000fc60003f46270 */
[----:B------:R-:W-:-:S04]  /*58a0*/  IMAD.MOV R8, RZ, RZ, -R18 ;  /* 0x000000ffff087224 */ /* 0x000fc800078e0a12 */
[----:B------:R-:W-:Y:S01]  /*58b0*/  @!P0 IMAD.MOV.U32 R18, RZ, RZ, R8 ;  /* 0x000000ffff128224 */ /* 0x000fe200078e0008 */
[----:B0-----:R-:W-:-:S10]  /*58c0*/  DMUL R14, R16, UR4 ;  /* 0x00000004100e7c28 */ /* 0x001fd40008000000 */
[----:B------:R-:W0:Y:S02]  /*58d0*/  F2F.F32.F64 R14, R14 ;  /* 0x0000000e000e7310 */ /* 0x000e240000301000 */
[----:B0-----:R-:W-:Y:S01]  /*58e0*/  FSEL R16, -R14, R14, !P2 ;  /* 0x0000000e0e107208 */ /* 0x001fe20005000100 */
[----:B------:R-:W-:Y:S06]  /*58f0*/  BRA `(.L_x_142) ;  /* 0x0000000000087947 */ /* 0x000fec0003800000 */
.L_x_143:
[----:B------:R-:W-:Y:S01]  /*5900*/  FMUL R16, RZ, R7 ;  /* 0x00000007ff107220 */ /* 0x000fe20000400000 */
[----:B------:R-:W-:-:S07]  /*5910*/  IMAD.MOV.U32 R18, RZ, RZ, RZ ;  /* 0x000000ffff127224 */ /* 0x000fce00078e00ff */
.L_x_142:
[----:B------:R-:W-:Y:S05]  /*5920*/  BSYNC.RECONVERGENT B0 ;  /* 0x0000000000007941 */ /* 0x000fea0003800200 */
.L_x_141:
[----:B------:R-:W-:Y:S01]  /*5930*/  LOP3.LUT R13, R18, 0x1, RZ, 0xc0, !PT ;  /* 0x00000001120d7812 */ /* 0x000fe200078ec0ff */
[----:B------:R-:W-:Y:S02]  /*5940*/  IMAD.MOV.U32 R12, RZ, RZ, 0x37cbac00 ;  /* 0x37cbac00ff0c7424 */ /* 0x000fe400078e00ff */
[----:B------:R-:W-:Y:S01]  /*5950*/  FMUL R8, R16, R16 ;  /* 0x0000001010087220 */ /* 0x000fe20000400000 */
[----:B------:R-:W-:Y:S01]  /*5960*/  IMAD.MOV.U32 R14, RZ, RZ, 0x3effffff ;  /* 0x3effffffff0e7424 */ /* 0x000fe200078e00ff */
[----:B------:R-:W-:Y:S01]  /*5970*/  ISETP.NE.U32.AND P0, PT, R13, 0x1, PT ;  /* 0x000000010d00780c */ /* 0x000fe20003f05070 */
[----:B------:R-:W-:Y:S02]  /*5980*/  IMAD.MOV.U32 R13, RZ, RZ, 0x3d2aaabb ;  /* 0x3d2aaabbff0d7424 */ /* 0x000fe400078e00ff */
[----:B------:R-:W-:Y:S01]  /*5990*/  FFMA R9, R8, R12, -0.0013887860113754868507 ;  /* 0xbab607ed08097423 */ /* 0x000fe2000000000c */
[----:B------:R-:W-:Y:S01]  /*59a0*/  LOP3.LUT P2, RZ, R18, 0x2, RZ, 0xc0, !PT ;  /* 0x0000000212ff7812 */ /* 0x000fe2000784c0ff */
[----:B------:R-:W-:Y:S01]  /*59b0*/  BSSY.RECONVERGENT B0, `(.L_x_145) ;  /* 0x000003e000007945 */ /* 0x000fe20003800200 */
[----:B------:R-:W-:Y:S01]  /*59c0*/  FSEL R19, R16, 1, P0 ;  /* 0x3f80000010137808 */ /* 0x000fe20000000000 */
[----:B------:R-:W-:Y:S01]  /*59d0*/  IMAD.MOV.U32 R21, RZ, RZ, R3 ;  /* 0x000000ffff157224 */ /* 0x000fe200078e0003 */
[----:B------:R-:W-:-:S02]  /*59e0*/  FSEL R9, R9, -0.00019574658654164522886, !P0 ;  /* 0xb94d415309097808 */ /* 0x000fc40004000000 */
[----:B------:R-:W-:Y:S01]  /*59f0*/  FSEL R15, R13, 0.0083327032625675201416, !P0 ;  /* 0x3c0885e40d0f7808 */ /* 0x000fe20004000000 */
[----:B------:R-:W-:Y:S01]  /*5a00*/  FFMA R16, R8, R19, RZ ;  /* 0x0000001308107223 */ /* 0x000fe200000000ff */
[----:B------:R-:W-:-:S03]  /*5a10*/  FSEL R18, -R14, -0.16666662693023681641, !P0 ;  /* 0xbe2aaaa80e127808 */ /* 0x000fc60004000100 */
[----:B------:R-:W-:Y:S01]  /*5a20*/  FFMA R9, R8, R9, R15 ;  /* 0x0000000908097223 */ /* 0x000fe2000000000f */
[----:B------:R-:W-:-:S03]  /*5a30*/  IMAD.SHL.U32 R15, R5, 0x100, RZ ;  /* 0x00000100050f7824 */ /* 0x000fc600078e00ff */
[----:B------:R-:W-:Y:S01]  /*5a40*/  FFMA R9, R8, R9, R18 ;  /* 0x0000000908097223 */ /* 0x000fe20000000012 */
[----:B------:R-:W-:Y:S01]  /*5a50*/  IMAD.MOV.U32 R18, RZ, RZ, R2 ;  /* 0x000000ffff127224 */ /* 0x000fe200078e0002 */
[----:B------:R-:W-:Y:S02]  /*5a60*/  LOP3.LUT R15, R15, 0x80000000, RZ, 0xfc, !PT ;  /* 0x800000000f0f7812 */ /* 0x000fe400078efcff */
[----:B------:R-:W-:-:S04]  /*5a70*/  FFMA R19, R16, R9, R19 ;  /* 0x0000000910137223 */ /* 0x000fc80000000013 */
[----:B------:R-:W-:Y:S01]  /*5a80*/  @P2 FADD R19, RZ, -R19 ;  /* 0x80000013ff132221 */ /* 0x000fe20000000000 */
[----:B------:R-:W-:Y:S06]  /*5a90*/  @P1 BRA `(.L_x_146) ;  /* 0x0000000000bc1947 */ /* 0x000fec0003800000 */
[----:B------:R-:W-:Y:S01]  /*5aa0*/  IMAD.MOV.U32 R20, RZ, RZ, RZ ;  /* 0x000000ffff147224 */ /* 0x000fe200078e00ff */
[----:B------:R-:W0:Y:S01]  /*5ab0*/  LDCU.64 UR8, c[0x4][URZ] ;  /* 0x01000000ff0877ac */ /* 0x000e220008000a00 */
[----:B------:R-:W-:Y:S01]  /*5ac0*/  IMAD.MOV.U32 R18, RZ, RZ, R1 ;  /* 0x000000ffff127224 */ /* 0x000fe200078e0001 */
[----:B------:R-:W-:Y:S01]  /*5ad0*/  UMOV UR5, URZ ;  /* 0x000000ff00057c82 */ /* 0x000fe20008000000 */
[----:B------:R-:W-:-:S05]  /*5ae0*/  UMOV UR4, URZ ;  /* 0x000000ff00047c82 */ /* 0x000fca0008000000 */
.L_x_147:
        /* <DEDUP_REMOVED lines=42> */
.L_x_146:
[----:B------:R-:W-:Y:S05]  /*5d90*/  BSYNC.RECONVERGENT B0 ;  /* 0x0000000000007941 */ /* 0x000fea0003800200 */
.L_x_145:
        /* <DEDUP_REMOVED lines=10> */
[----:B------:R-:W-:Y:S01]  /*5e40*/  IMAD.SHL.U32 R25, R25, 0x4, RZ ;  /* 0x0000000419197824 */ /* 0x000fe200078e00ff */
[----:B------:R-:W-:Y:S01]  /*5e50*/  FSEL R22, R20, 0.041666727513074874878, !P0 ;  /* 0x3d2aaabb14167808 */ /* 0x000fe20004000000 */
[----:B------:R-:W-:Y:S01]  /*5e60*/  BSSY.RECONVERGENT B0, `(.L_x_148) ;  /* 0x0000048000007945 */ /* 0x000fe20003800200 */
[----:B------:R-:W-:Y:S01]  /*5e70*/  LOP3.LUT P2, RZ, R23, 0x2, RZ, 0xc0, !PT ;  /* 0x0000000217ff7812 */ /* 0x000fe2000784c0ff */
[----:B------:R-:W-:Y:S01]  /*5e80*/  IMAD.MOV.U32 R24, RZ, RZ, R11 ;  /* 0x000000ffff187224 */ /* 0x000fe200078e000b */
[----:B------:R-:W-:Y:S01]  /*5e90*/  FSEL R23, -R21, -0.4999999701976776123, !P0 ;  /* 0xbeffffff15177808 */ /* 0x000fe20004000100 */
[----:B------:R-:W-:Y:S01]  /*5ea0*/  FFMA R22, R9, R8, R22 ;  /* 0x0000000809167223 */ /* 0x000fe20000000016 */
[----:B------:R-:W-:-:S02]  /*5eb0*/  FSEL R8, R18, 1, !P0 ;  /* 0x3f80000012087808 */ /* 0x000fc40004000000 */
[----:B------:R-:W-:Y:S01]  /*5ec0*/  FSETP.GE.AND P0, PT, |R7|, 105615, PT ;  /* 0x47ce47800700780b */ /* 0x000fe20003f06200 */
[C---:B------:R-:W-:Y:S02]  /*5ed0*/  FFMA R22, R9.reuse, R22, R23 ;  /* 0x0000001609167223 */ /* 0x040fe40000000017 */
[----:B------:R-:W-:-:S04]  /*5ee0*/  FFMA R9, R9, R8, RZ ;  /* 0x0000000809097223 */ /* 0x000fc800000000ff */
[----:B------:R-:W-:-:S04]  /*5ef0*/  FFMA R8, R9, R22, R8 ;  /* 0x0000001609087223 */ /* 0x000fc80000000008 */
        /* <DEDUP_REMOVED lines=15> */
.L_x_151:
        /* <DEDUP_REMOVED lines=43> */
[----:B0-----:R-:W-:Y:S01]  /*62a0*/  FSEL R8, -R18, R18, !P0 ;  /* 0x0000001212087208 */ /* 0x001fe20004000100 */
[----:B------:R-:W-:Y:S06]  /*62b0*/  BRA `(.L_x_149) ;  /* 0x0000000000087947 */ /* 0x000fec0003800000 */
.L_x_150:
[----:B------:R-:W-:Y:S01]  /*62c0*/  FMUL R8, RZ, R7 ;  /* 0x00000007ff087220 */ /* 0x000fe20000400000 */
[----:B------:R-:W-:-:S07]  /*62d0*/  IMAD.MOV.U32 R24, RZ, RZ, RZ ;  /* 0x000000ffff187224 */ /* 0x000fce00078e00ff */
.L_x_149:
[----:B------:R-:W-:Y:S05]  /*62e0*/  BSYNC.RECONVERGENT B0 ;  /* 0x0000000000007941 */ /* 0x000fea0003800200 */
.L_x_148:
[----:B------:R-:W-:Y:S01]  /*62f0*/  FMUL R9, R8, R8 ;  /* 0x0000000808097220 */ /* 0x000fe20000400000 */
[C---:B0-----:R-:W-:Y:S01]  /*6300*/  LOP3.LUT R19, R24.reuse, 0x1, RZ, 0xc0, !PT ;  /* 0x0000000118137812 */ /* 0x041fe200078ec0ff */
[----:B------:R-:W-:Y:S01]  /*6310*/  BSSY.RECONVERGENT B0, `(.L_x_152) ;  /* 0x0000038000007945 */ /* 0x000fe20003800200 */
[----:B------:R-:W-:Y:S01]  /*6320*/  LOP3.LUT P2, RZ, R24, 0x2, RZ, 0xc0, !PT ;  /* 0x0000000218ff7812 */ /* 0x000fe2000784c0ff */
[----:B------:R-:W-:Y:S01]  /*6330*/  FFMA R18, R9, R12, -0.0013887860113754868507 ;  /* 0xbab607ed09127423 */ /* 0x000fe2000000000c */
[----:B------:R-:W-:-:S04]  /*6340*/  ISETP.NE.U32.AND P0, PT, R19, 0x1, PT ;  /* 0x000000011300780c */ /* 0x000fc80003f05070 */
[----:B------:R-:W-:Y:S02]  /*6350*/  FSEL R18, R18, -0.00019574658654164522886, !P0 ;  /* 0xb94d415312127808 */ /* 0x000fe40004000000 */
[----:B------:R-:W-:Y:S02]  /*6360*/  FSEL R22, R13, 0.0083327032625675201416, !P0 ;  /* 0x3c0885e40d167808 */ /* 0x000fe40004000000 */
[----:B------:R-:W-:Y:S02]  /*6370*/  FSEL R8, R8, 1, P0 ;  /* 0x3f80000008087808 */ /* 0x000fe40000000000 */
[----:B------:R-:W-:Y:S01]  /*6380*/  FSEL R23, -R14, -0.16666662693023681641, !P0 ;  /* 0xbe2aaaa80e177808 */ /* 0x000fe20004000100 */
[C---:B------:R-:W-:Y:S02]  /*6390*/  FFMA R18, R9.reuse, R18, R22 ;  /* 0x0000001209127223 */ /* 0x040fe40000000016 */
[C---:B------:R-:W-:Y:S02]  /*63a0*/  FFMA R19, R9.reuse, R8, RZ ;  /* 0x0000000809137223 */ /* 0x040fe400000000ff */
[----:B------:R-:W-:-:S04]  /*63b0*/  FFMA R18, R9, R18, R23 ;  /* 0x0000001209127223 */ /* 0x000fc80000000017 */
        /* <DEDUP_REMOVED lines=8> */
.L_x_154:
        /* <DEDUP_REMOVED lines=27> */
[----:B------:R-:W-:Y:S02]  /*65f0*/  LOP3.LUT R5, R4, R5, RZ, 0x3c, !PT ;  /* 0x0000000504057212 */ /* 0x000fe400078e3cff */
        /* <DEDUP_REMOVED lines=9> */
.L_x_153:
[----:B------:R-:W-:Y:S05]  /*6690*/  BSYNC.RECONVERGENT B0 ;  /* 0x0000000000007941 */ /* 0x000fea0003800200 */
.L_x_152:
[C---:B------:R-:W-:Y:S01]  /*66a0*/  LOP3.LUT R0, R3.reuse, 0x1, RZ, 0xc0, !PT ;  /* 0x0000000103007812 */ /* 0x040fe200078ec0ff */
        /* <DEDUP_REMOVED lines=28> */
.L_x_158:
        /* <DEDUP_REMOVED lines=29> */
[--C-:B------:R-:W-:Y:S02]  /*6a40*/  SHF.R.U32.HI R11, RZ, 0x1e, R0.reuse ;  /* 0x0000001eff0b7819 */ /* 0x100fe40000011600 */
[C---:B------:R-:W-:Y:S01]  /*6a50*/  SHF.L.W.U32.HI R2, R3.reuse, 0x2, R0 ;  /* 0x0000000203027819 */ /* 0x040fe20000010e00 */
[----:B------:R-:W-:-:S03]  /*6a60*/  IMAD.SHL.U32 R3, R3, 0x4, RZ ;  /* 0x0000000403037824 */ /* 0x000fc600078e00ff */
[----:B------:R-:W-:Y:S02]  /*6a70*/  SHF.R.S32.HI R4, RZ, 0x1f, R2 ;  /* 0x0000001fff047819 */ /* 0x000fe40000011402 */
[----:B------:R-:W-:Y:S02]  /*6a80*/  LEA.HI R11, R2, R11, RZ, 0x1 ;  /* 0x0000000b020b7211 */ /* 0x000fe400078f08ff */
[C---:B------:R-:W-:Y:S02]  /*6a90*/  LOP3.LUT R14, R4.reuse, R3, RZ, 0x3c, !PT ;  /* 0x00000003040e7212 */ /* 0x040fe400078e3cff */
[----:B------:R-:W-:Y:S01]  /*6aa0*/  LOP3.LUT R15, R4, R2, RZ, 0x3c, !PT ;  /* 0x00000002040f7212 */ /* 0x000fe200078e3cff */
[----:B------:R-:W-:Y:S01]  /*6ab0*/  IMAD.MOV R0, RZ, RZ, -R11 ;  /* 0x000000ffff007224 */ /* 0x000fe200078e0a0b */
[----:B------:R-:W-:-:S03]  /*6ac0*/  LOP3.LUT R7, R2, R7, RZ, 0x3c, !PT ;  /* 0x0000000702077212 */ /* 0x000fc600078e3cff */
[----:B------:R-:W-:Y:S01]  /*6ad0*/  @!P1 IMAD.MOV.U32 R11, RZ, RZ, R0 ;  /* 0x000000ffff0b9224 */ /* 0x000fe200078e0000 */
[----:B------:R-:W2:Y:S01]  /*6ae0*/  I2F.F64.S64 R14, R14 ;  /* 0x0000000e000e7312 */ /* 0x000ea20000301c00 */
[----:B------:R-:W-:Y:S01]  /*6af0*/  ISETP.GE.AND P0, PT, R7, RZ, PT ;  /* 0x000000ff0700720c */ /* 0x000fe20003f06270 */
[----:B--2---:R-:W-:-:S10]  /*6b00*/  DMUL R4, R14, UR4 ;  /* 0x000000040e047c28 */ /* 0x004fd40008000000 */
[----:B------:R-:W2:Y:S02]  /*6b10*/  F2F.F32.F64 R4, R4 ;  /* 0x0000000400047310 */ /* 0x000ea40000301000 */
[----:B--2---:R-:W-:Y:S01]  /*6b20*/  FSEL R10, -R4, R4, !P0 ;  /* 0x00000004040a7208 */ /* 0x004fe20004000100 */
[----:B-1----:R-:W-:Y:S06]  /*6b30*/  BRA `(.L_x_156) ;  /* 0x0000000000087947 */ /* 0x002fec0003800000 */
.L_x_157:
[----:B------:R-:W-:Y:S01]  /*6b40*/  FMUL R10, RZ, R7 ;  /* 0x00000007ff0a7220 */ /* 0x000fe20000400000 */
[----:B------:R-:W-:-:S07]  /*6b50*/  IMAD.MOV.U32 R11, RZ, RZ, RZ ;  /* 0x000000ffff0b7224 */ /* 0x000fce00078e00ff */
.L_x_156:
[----:B------:R-:W-:Y:S05]  /*6b60*/  BSYNC.RECONVERGENT B0 ;  /* 0x0000000000007941 */ /* 0x000fea0003800200 */
.L_x_155:
[----:B------:R-:W-:Y:S01]  /*6b70*/  FMUL R3, R10, R10 ;  /* 0x0000000a0a037220 */ /* 0x000fe20000400000 */
[C---:B------:R-:W-:Y:S01]  /*6b80*/  LOP3.LUT R0, R11.reuse, 0x1, RZ, 0xc0, !PT ;  /* 0x000000010b007812 */ /* 0x040fe200078ec0ff */
[----:B------:R-:W-:Y:S02]  /*6b90*/  VIADD R11, R11, 0x1 ;  /* 0x000000010b0b7836 */ /* 0x000fe40000000000 */
[----:B------:R-:W-:Y:S01]  /*6ba0*/  FFMA R12, R3, R12, -0.0013887860113754868507 ;  /* 0xbab607ed030c7423 */ /* 0x000fe2000000000c */
[----:B------:R-:W-:Y:S02]  /*6bb0*/  ISETP.NE.U32.AND P0, PT, R0, 0x1, PT ;  /* 0x000000010000780c */ /* 0x000fe40003f05070 */
[----:B------:R-:W-:Y:S02]  /*6bc0*/  LOP3.LUT P1, RZ, R11, 0x2, RZ, 0xc0, !PT ;  /* 0x000000020bff7812 */ /* 0x000fe4000782c0ff */
[----:B------:R-:W-:Y:S02]  /*6bd0*/  FSEL R20, R20, 0.041666727513074874878, !P0 ;  /* 0x3d2aaabb14147808 */ /* 0x000fe40004000000 */
[----:B------:R-:W-:-:S02]  /*6be0*/  FSEL R12, R12, -0.00019574658654164522886, P0 ;  /* 0xb94d41530c0c7808 */ /* 0x000fc40000000000 */
[----:B------:R-:W-:Y:S02]  /*6bf0*/  FSEL R10, R10, 1, !P0 ;  /* 0x3f8000000a0a7808 */ /* 0x000fe40004000000 */
[----:B------:R-:W-:Y:S01]  /*6c00*/  FSEL R21, -R21, -0.4999999701976776123, !P0 ;  /* 0xbeffffff15157808 */ /* 0x000fe20004000100 */
[C---:B------:R-:W-:Y:S02]  /*6c10*/  FFMA R12, R3.reuse, R12, R20 ;  /* 0x0000000c030c7223 */ /* 0x040fe40000000014 */
[C---:B------:R-:W-:Y:S02]  /*6c20*/  FFMA R5, R3.reuse, R10, RZ ;  /* 0x0000000a03057223 */ /* 0x040fe400000000ff */
[----:B------:R-:W-:Y:S01]  /*6c30*/  FFMA R12, R3, R12, R21 ;  /* 0x0000000c030c7223 */ /* 0x000fe20000000015 */
[----:B------:R-:W-:-:S03]  /*6c40*/  IMAD.MOV.U32 R3, RZ, RZ, 0x3f800000 ;  /* 0x3f800000ff037424 */ /* 0x000fc600078e00ff */
[----:B------:R-:W-:Y:S02]  /*6c50*/  FFMA R5, R5, R12, R10 ;  /* 0x0000000c05057223 */ /* 0x000fe4000000000a */
[----:B------:R-:W-:Y:S02]  /*6c60*/  STG.E desc[UR6][R16.64+0xc], R3 ;  /* 0x00000c0310007986 */ /* 0x000fe4000c101906 */
[----:B------:R-:W-:-:S04]  /*6c70*/  @P1 FADD R5, RZ, -R5 ;  /* 0x80000005ff051221 */ /* 0x000fc80000000000 */
[----:B------:R-:W-:-:S05]  /*6c80*/  FMUL R5, R6, R5 ;  /* 0x0000000506057220 */ /* 0x000fca0000400000 */
[----:B------:R-:W-:Y:S01]  /*6c90*/  STG.E desc[UR6][R16.64+0x8], R5 ;  /* 0x0000080510007986 */ /* 0x000fe2000c101906 */
[----:B------:R-:W-:Y:S05]  /*6ca0*/  EXIT ;  /* 0x000000000000794d */ /* 0x000fea0003800000 */
        .weak           $__internal_5_$__cuda_sm20_div_rn_f64_full
        .type           $__internal_5_$__cuda_sm20_div_rn_f64_full,@function
        .size           $__internal_5_$__cuda_sm20_div_rn_f64_full,(.L_x_174 - $__internal_5_$__cuda_sm20_div_rn_f64_full)
$__internal_5_$__cuda_sm20_div_rn_f64_full:
[C---:B------:R-:W-:Y:S01]  /*6cb0*/  FSETP.GEU.AND P0, PT, |R15|.reuse, 1.469367938527859385e-39, PT ;  /* 0x001000000f00780b */ /* 0x040fe20003f0e200 */
[----:B------:R-:W-:Y:S01]  /*6cc0*/  IMAD.MOV.U32 R20, RZ, RZ, 0x1 ;  /* 0x00000001ff147424 */ /* 0x000fe200078e00ff */
[----:B------:R-:W-:Y:S01]  /*6cd0*/  LOP3.LUT R12, R15, 0x800fffff, RZ, 0xc0, !PT ;  /* 0x800fffff0f0c7812 */ /* 0x000fe200078ec0ff */
[----:B------:R-:W-:Y:S01]  /*6ce0*/  IMAD.MOV.U32 R23, RZ, RZ, 0x1ca00000 ;  /* 0x1ca00000ff177424 */ /* 0x000fe200078e00ff */
[C---:B------:R-:W-:Y:S01]  /*6cf0*/  FSETP.GEU.AND P3, PT, |R17|.reuse, 1.469367938527859385e-39, PT ;  /* 0x001000001100780b */ /* 0x040fe20003f6e200 */
[----:B------:R-:W-:Y:S01]  /*6d00*/  BSSY.RECONVERGENT B1, `(.L_x_159) ;  /* 0x0000055000017945 */ /* 0x000fe20003800200 */
[----:B------:R-:W-:Y:S01]  /*6d10*/  LOP3.LUT R13, R12, 0x3ff00000, RZ, 0xfc, !PT ;  /* 0x3ff000000c0d7812 */ /* 0x000fe200078efcff */
[----:B------:R-:W-:Y:S01]  /*6d20*/  IMAD.MOV.U32 R12, RZ, RZ, R14 ;  /* 0x000000ffff0c7224 */ /* 0x000fe200078e000e */
[----:B------:R-:W-:Y:S02]  /*6d30*/  LOP3.LUT R9, R17, 0x7ff00000, RZ, 0xc0, !PT ;  /* 0x7ff0000011097812 */ /* 0x000fe400078ec0ff */
[----:B------:R-:W-:-:S02]  /*6d40*/  LOP3.LUT R22, R15, 0x7ff00000, RZ, 0xc0, !PT ;  /* 0x7ff000000f167812 */ /* 0x000fc400078ec0ff */
[----:B------:R-:W-:Y:S01]  /*6d50*/  LOP3.LUT R7, R17, 0x7ff00000, RZ, 0xc0, !PT ;  /* 0x7ff0000011077812 */ /* 0x000fe200078ec0ff */
[----:B------:R-:W-:-:S03]  /*6d60*/  @!P0 DMUL R12, R14, 8.98846567431157953865e+307 ;  /* 0x7fe000000e0c8828 */ /* 0x000fc60000000000 */
[----:B------:R-:W-:Y:S02]  /*6d70*/  ISETP.GE.U32.AND P2, PT, R7, R22, PT ;  /* 0x000000160700720c */ /* 0x000fe40003f46070 */
[----:B------:R-:W-:Y:S01]  /*6d80*/  @!P3 LOP3.LUT R26, R15, 0x7ff00000, RZ, 0xc0, !PT ;  /* 0x7ff000000f1ab812 */ /* 0x000fe200078ec0ff */
[----:B------:R-:W0:Y:S01]  /*6d90*/  MUFU.RCP64H R21, R13 ;  /* 0x0000000d00157308 */ /* 0x000e220000001800 */
[----:B------:R-:W-:Y:S02]  /*6da0*/  SEL R23, R23, 0x63400000, !P2 ;  /* 0x6340000017177807 */ /* 0x000fe40005000000 */
[----:B------:R-:W-:Y:S01]  /*6db0*/  @!P3 ISETP.GE.U32.AND P4, PT, R9, R26, PT ;  /* 0x0000001a0900b20c */ /* 0x000fe20003f86070 */
[----:B------:R-:W-:Y:S01]  /*6dc0*/  IMAD.MOV.U32 R9, RZ, RZ, 0x1ca00000 ;  /* 0x1ca00000ff097424 */ /* 0x000fe200078e00ff */
[----:B------:R-:W-:Y:S01]  /*6dd0*/  @!P0 LOP3.LUT R22, R13, 0x7ff00000, RZ, 0xc0, !PT ;  /* 0x7ff000000d168812 */ /* 0x000fe200078ec0ff */
[----:B------:R-:W-:-:S03]  /*6de0*/  @!P3 IMAD.MOV.U32 R26, RZ, RZ, RZ ;  /* 0x000000ffff1ab224 */ /* 0x000fc600078e00ff */
[----:B------:R-:W-:-:S04]  /*6df0*/  @!P3 SEL R9, R9, 0x63400000, !P4 ;  /* 0x634000000909b807 */ /* 0x000fc80006000000 */
[----:B------:R-:W-:Y:S01]  /*6e00*/  @!P3 LOP3.LUT R9, R9, 0x80000000, R17, 0xf8, !PT ;  /* 0x800000000909b812 */ /* 0x000fe200078ef811 */
[----:B0-----:R-:W-:-:S03]  /*6e10*/  DFMA R18, R20, -R12, 1 ;  /* 0x3ff000001412742b */ /* 0x001fc6000000080c */
[----:B------:R-:W-:-:S05]  /*6e20*/  @!P3 LOP3.LUT R27, R9, 0x100000, RZ, 0xfc, !PT ;  /* 0x00100000091bb812 */ /* 0x000fca00078efcff */
[----:B------:R-:W-:-:S08]  /*6e30*/  DFMA R18, R18, R18, R18 ;  /* 0x000000121212722b */ /* 0x000fd00000000012 */
[----:B------:R-:W-:Y:S01]  /*6e40*/  DFMA R18, R20, R18, R20 ;  /* 0x000000121412722b */ /* 0x000fe20000000014 */
[----:B------:R-:W-:Y:S01]  /*6e50*/  LOP3.LUT R21, R23, 0x800fffff, R17, 0xf8, !PT ;  /* 0x800fffff17157812 */ /* 0x000fe200078ef811 */
[----:B------:R-:W-:-:S06]  /*6e60*/  IMAD.MOV.U32 R20, RZ, RZ, R16 ;  /* 0x000000ffff147224 */ /* 0x000fcc00078e0010 */
[----:B------:R-:W-:Y:S02]  /*6e70*/  DFMA R28, R18, -R12, 1 ;  /* 0x3ff00000121c742b */ /* 0x000fe4000000080c */
[----:B------:R-:W-:-:S06]  /*6e80*/  @!P3 DFMA R20, R20, 2, -R26 ;  /* 0x400000001414b82b */ /* 0x000fcc000000081a */
[----:B------:R-:W-:-:S04]  /*6e90*/  DFMA R28, R18, R28, R18 ;  /* 0x0000001c121c722b */ /* 0x000fc80000000012 */
[----:B------:R-:W-:-:S04]  /*6ea0*/  @!P3 LOP3.LUT R7, R21, 0x7ff00000, RZ, 0xc0, !PT ;  /* 0x7ff000001507b812 */ /* 0x000fc800078ec0ff */
[----:B------:R-:W-:Y:S01]  /*6eb0*/  DMUL R18, R28, R20 ;  /* 0x000000141c127228 */ /* 0x000fe20000000000 */
[----:B------:R-:W-:-:S05]  /*6ec0*/  VIADD R9, R7, 0xffffffff ;  /* 0xffffffff07097836 */ /* 0x000fca0000000000 */
[----:B------:R-:W-:Y:S02]  /*6ed0*/  ISETP.GT.U32.AND P0, PT, R9, 0x7feffffe, PT ;  /* 0x7feffffe0900780c */ /* 0x000fe40003f04070 */
[----:B------:R-:W-:-:S08]  /*6ee0*/  DFMA R26, R18, -R12, R20 ;  /* 0x8000000c121a722b */ /* 0x000fd00000000014 */
[----:B------:R-:W-:Y:S01]  /*6ef0*/  DFMA R26, R28, R26, R18 ;  /* 0x0000001a1c1a722b */ /* 0x000fe20000000012 */
[----:B------:R-:W-:-:S05]  /*6f00*/  VIADD R18, R22, 0xffffffff ;  /* 0xffffffff16127836 */ /* 0x000fca0000000000 */
[----:B------:R-:W-:-:S13]  /*6f10*/  ISETP.GT.U32.OR P0, PT, R18, 0x7feffffe, P0 ;  /* 0x7feffffe1200780c */ /* 0x000fda0000704470 */
[----:B------:R-:W-:Y:S05]  /*6f20*/  @P0 BRA `(.L_x_160) ;  /* 0x0000000000740947 */ /* 0x000fea0003800000 */
[----:B------:R-:W-:Y:S01]  /*6f30*/  LOP3.LUT R17, R17, 0x7ff00000, RZ, 0xc0, !PT ;  /* 0x7ff0000011117812 */ /* 0x000fe200078ec0ff */
[----:B------:R-:W-:Y:S01]  /*6f40*/  IMAD.MOV.U32 R7, RZ, RZ, 0x1ca00000 ;  /* 0x1ca00000ff077424 */ /* 0x000fe200078e00ff */
        /* <DEDUP_REMOVED lines=19> */
[----:B------:R-:W-:Y:S01]  /*7080*/  IMAD.MOV.U32 R12, RZ, RZ, RZ ;  /* 0x000000ffff0c7224 */ /* 0x000fe200078e00ff */
[----:B------:R-:W-:-:S05]  /*7090*/  IADD3 R7, PT, PT, -R7, -0x43300000, RZ ;  /* 0xbcd0000007077810 */ /* 0x000fca0007ffe1ff */
[----:B------:R-:W-:-:S03]  /*70a0*/  DFMA R12, R18, -R12, R26 ;  /* 0x8000000c120c722b */ /* 0x000fc6000000001a */
[----:B------:R-:W-:-:S07]  /*70b0*/  LOP3.LUT R15, R17, R15, RZ, 0x3c, !PT ;  /* 0x0000000f110f7212 */ /* 0x000fce00078e3cff */
[----:B------:R-:W-:-:S04]  /*70c0*/  FSETP.NEU.AND P0, PT, |R13|, R7, PT ;  /* 0x000000070d00720b */ /* 0x000fc80003f0d200 */
[----:B------:R-:W-:Y:S02]  /*70d0*/  FSEL R18, R16, R18, !P0 ;  /* 0x0000001210127208 */ /* 0x000fe40004000000 */
[----:B------:R-:W-:Y:S01]  /*70e0*/  FSEL R19, R15, R19, !P0 ;  /* 0x000000130f137208 */ /* 0x000fe20004000000 */
[----:B------:R-:W-:Y:S06]  /*70f0*/  BRA `(.L_x_161) ;  /* 0x0000000000547947 */ /* 0x000fec0003800000 */
.L_x_160:
        /* <DEDUP_REMOVED lines=16> */
.L_x_163:
[----:B------:R-:W-:Y:S01]  /*7200*/  LOP3.LUT R19, R15, 0x80000, RZ, 0xfc, !PT ;  /* 0x000800000f137812 */ /* 0x000fe200078efcff */
[----:B------:R-:W-:Y:S01]  /*7210*/  IMAD.MOV.U32 R18, RZ, RZ, R14 ;  /* 0x000000ffff127224 */ /* 0x000fe200078e000e */
[----:B------:R-:W-:Y:S06]  /*7220*/  BRA `(.L_x_161) ;  /* 0x0000000000087947 */ /* 0x000fec0003800000 */
.L_x_162:
[----:B------:R-:W-:Y:S01]  /*7230*/  LOP3.LUT R19, R17, 0x80000, RZ, 0xfc, !PT ;  /* 0x0008000011137812 */ /* 0x000fe200078efcff */
[----:B------:R-:W-:-:S07]  /*7240*/  IMAD.MOV.U32 R18, RZ, RZ, R16 ;  /* 0x000000ffff127224 */ /* 0x000fce00078e0010 */
.L_x_161:
[----:B------:R-:W-:Y:S05]  /*7250*/  BSYNC.RECONVERGENT B1 ;  /* 0x0000000000017941 */ /* 0x000fea0003800200 */
.L_x_159:
[----:B------:R-:W-:-:S04]  /*7260*/  IMAD.MOV.U32 R9, RZ, RZ, 0x0 ;  /* 0x00000000ff097424 */ /* 0x000fc800078e00ff */
[----:B------:R-:W-:Y:S05]  /*7270*/  RET.REL.NODEC R8 `(_Z10to3d_pointPfS_) ;  /* 0xffffff8c08607950 */ /* 0x000fea0003c3ffff */
.L_x_164:
        /* <DEDUP_REMOVED lines=16> */
.L_x_174:


//--------------------- .text._Z11int_to_charPiPh --------------------------
	.section	.text._Z11int_to_charPiPh,"ax",@progbits
	.align	128
        .global         _Z11int_to_charPiPh
        .type           _Z11int_to_charPiPh,@function
        .size           _Z11int_to_charPiPh,(.L_x_180 - _Z11int_to_charPiPh)
        .other          _Z11int_to_charPiPh,@"STO_CUDA_ENTRY STV_DEFAULT"
_Z11int_to_charPiPh:
.text._Z11int_to_charPiPh:
[----:B------:R-:W-:Y:S01]  /*0000*/  LDC R1, c[0x0][0x37c] ;  /* 0x0000df00ff017b82 */ /* 0x000fe20000000800 */
[----:B------:R-:W0:Y:S07]  /*0010*/  S2R R5, SR_CTAID.Y ;  /* 0x0000000000057919 */ /* 0x000e2e0000002600 */
[----:B------:R-:W1:Y:S01]  /*0020*/  LDC R0, c[0x0][0x370] ;  /* 0x0000dc00ff007b82 */ /* 0x000e620000000800 */
[----:B------:R-:W2:Y:S01]  /*0030*/  LDCU.64 UR4, c[0x0][0x358] ;  /* 0x00006b00ff0477ac */ /* 0x000ea20008000a00 */
[----:B------:R-:W0:Y:S01]  /*0040*/  S2R R4, SR_TID.Y ;  /* 0x0000000000047919 */ /* 0x000e220000002200 */
[----:B------:R-:W3:Y:S01]  /*0050*/  LDCU.64 UR6, c[0x0][0x388] ;  /* 0x00007100ff0677ac */ /* 0x000ee20008000a00 */
[----:B------:R-:W4:Y:S04]  /*0060*/  S2R R7, SR_CTAID.X ;  /* 0x0000000000077919 */ /* 0x000f280000002500 */
[----:B------:R-:W5:Y:S01]  /*0070*/  LDC.64 R2, c[0x0][0x380] ;  /* 0x0000e000ff027b82 */ /* 0x000f620000000a00 */
[----:B------:R-:W4:Y:S01]  /*0080*/  S2R R6, SR_TID.X ;  /* 0x0000000000067919 */ /* 0x000f220000002100 */
[----:B0-----:R-:W-:-:S04]  /*0090*/  IMAD R5, R5, 0x20, R4 ;  /* 0x0000002005057824 */ /* 0x001fc800078e0204 */
[----:B-1----:R-:W-:Y:S02]  /*00a0*/  IMAD R4, R5, R0, RZ ;  /* 0x0000000005047224 */ /* 0x002fe400078e02ff */
[----:B----4-:R-:W-:-:S04]  /*00b0*/  IMAD R7, R7, 0x20, R6 ;  /* 0x0000002007077824 */ /* 0x010fc800078e0206 */
[----:B------:R-:W-:-:S04]  /*00c0*/  IMAD R7, R4, 0x20, R7 ;  /* 0x0000002004077824 */ /* 0x000fc800078e0207 */
[----:B-----5:R-:W-:-:S05]  /*00d0*/  IMAD.WIDE R12, R7, 0x4, R2 ;  /* 0x00000004070c7825 */ /* 0x020fca00078e0202 */
[----:B--2---:R-:W2:Y:S01]  /*00e0*/  LDG.E R5, desc[UR4][R12.64] ;  /* 0x000000040c057981 */ /* 0x004ea2000c1e1900 */
[----:B------:R-:W-:-:S05]  /*00f0*/  IMAD R8, R7, 0x3, RZ ;  /* 0x0000000307087824 */ /* 0x000fca00078e02ff */
[----:B---3--:R-:W-:Y:S02]  /*0100*/  IADD3 R4, P0, PT, R8, UR6, RZ ;  /* 0x0000000608047c10 */ /* 0x008fe4000ff1e0ff */
[----:B--2---:R-:W-:-:S04]  /*0110*/  SHF.R.S32.HI R6, RZ, 0x1f, R5 ;  /* 0x0000001fff067819 */ /* 0x004fc80000011405 */
[----:B------:R-:W-:Y:S02]  /*0120*/  LEA.HI R6, R6, R5, RZ, 0x10 ;  /* 0x0000000506067211 */ /* 0x000fe400078f80ff */
[----:B------:R-:W-:Y:S02]  /*0130*/  LEA.HI.X.SX32 R5, R8, UR7, 0x1, P0 ;  /* 0x0000000708057c11 */ /* 0x000fe400080f0eff */
[----:B------:R-:W-:-:S05]  /*0140*/  SHF.R.U32.HI R11, RZ, 0x10, R6 ;  /* 0x00000010ff0b7819 */ /* 0x000fca0000011606 */
[----:B------:R0:W-:Y:S04]  /*0150*/  STG.E.U8 desc[UR4][R4.64], R11 ;  /* 0x0000000b04007986 */ /* 0x0001e8000c101104 */
[----:B------:R-:W2:Y:S02]  /*0160*/  LDG.E R6, desc[UR4][R12.64] ;  /* 0x000000040c067981 */ /* 0x000ea4000c1e1900 */
[----:B--2---:R-:W-:-:S04]  /*0170*/  SHF.R.S32.HI R9, RZ, 0x1f, R6 ;  /* 0x0000001fff097819 */ /* 0x004fc80000011406 */
[----:B------:R-:W-:-:S04]  /*0180*/  LEA.HI R9, R9, R6, RZ, 0x8 ;  /* 0x0000000609097211 */ /* 0x000fc800078f40ff */
[----:B------:R-:W-:-:S05]  /*0190*/  SHF.R.U32.HI R15, RZ, 0x8, R9 ;  /* 0x00000008ff0f7819 */ /* 0x000fca0000011609 */
[----:B------:R1:W-:Y:S04]  /*01a0*/  STG.E.U8 desc[UR4][R4.64+0x1], R15 ;  /* 0x0000010f04007986 */ /* 0x0003e8000c101104 */
[----:B------:R-:W2:Y:S01]  /*01b0*/  LDG.E R17, desc[UR4][R12.64] ;  /* 0x000000040c117981 */ /* 0x000ea2000c1e1900 */
[----:B------:R-:W-:-:S04]  /*01c0*/  IMAD R19, R0, 0x100, R7 ;  /* 0x0000010000137824 */ /* 0x000fc800078e0207 */
[C---:B------:R-:W-:Y:S01]  /*01d0*/  IMAD.WIDE R8, R19.reuse, 0x4, R2 ;  /* 0x0000000413087825 */ /* 0x040fe200078e0202 */
[----:B--2---:R2:W-:Y:S04]  /*01e0*/  STG.E.U8 desc[UR4][R4.64+0x2], R17 ;  /* 0x0000021104007986 */ /* 0x0045e8000c101104 */
[----:B------:R-:W0:Y:S01]  /*01f0*/  LDG.E R6, desc[UR4][R8.64] ;  /* 0x0000000408067981 */ /* 0x000e22000c1e1900 */
[----:B------:R-:W-:-:S05]  /*0200*/  IMAD R19, R19, 0x3, RZ ;  /* 0x0000000313137824 */ /* 0x000fca00078e02ff */
[----:B------:R-:W-:Y:S02]  /*0210*/  IADD3 R10, P0, PT, R19, UR6, RZ ;  /* 0x00000006130a7c10 */ /* 0x000fe4000ff1e0ff */
[----:B0-----:R-:W-:-:S04]  /*0220*/  SHF.R.S32.HI R11, RZ, 0x1f, R6 ;  /* 0x0000001fff0b7819 */ /* 0x001fc80000011406 */
[----:B------:R-:W-:Y:S02]  /*0230*/  LEA.HI R6, R11, R6, RZ, 0x10 ;  /* 0x000000060b067211 */ /* 0x000fe400078f80ff */
[----:B------:R-:W-:Y:S02]  /*0240*/  LEA.HI.X.SX32 R11, R19, UR7, 0x1, P0 ;  /* 0x00000007130b7c11 */ /* 0x000fe400080f0eff */
[----:B-1----:R-:W-:-:S05]  /*0250*/  SHF.R.U32.HI R15, RZ, 0x10, R6 ;  /* 0x00000010ff0f7819 */ /* 0x002fca0000011606 */
[----:B------:R-:W-:Y:S04]  /*0260*/  STG.E.U8 desc[UR4][R10.64], R15 ;  /* 0x0000000f0a007986 */ /* 0x000fe8000c101104 */
[----:B------:R-:W3:Y:S02]  /*0270*/  LDG.E R6, desc[UR4][R8.64] ;  /* 0x0000000408067981 */ /* 0x000ee4000c1e1900 */
[----:B---3--:R-:W-:-:S04]  /*0280*/  SHF.R.S32.HI R13, RZ, 0x1f, R6 ;  /* 0x0000001fff0d7819 */ /* 0x008fc80000011406 */
[----:B------:R-:W-:-:S04]  /*0290*/  LEA.HI R13, R13, R6, RZ, 0x8 ;  /* 0x000000060d0d7211 */ /* 0x000fc800078f40ff */
[----:B------:R-:W-:-:S05]  /*02a0*/  SHF.R.U32.HI R13, RZ, 0x8, R13 ;  /* 0x00000008ff0d7819 */ /* 0x000fca000001160d */
[----:B------:R0:W-:Y:S04]  /*02b0*/  STG.E.U8 desc[UR4][R10.64+0x1], R13 ;  /* 0x0000010d0a007986 */ /* 0x0001e8000c101104 */
[----:B--2---:R-:W2:Y:S01]  /*02c0*/  LDG.E R17, desc[UR4][R8.64] ;  /* 0x0000000408117981 */ /* 0x004ea2000c1e1900 */
[----:B------:R-:W-:-:S04]  /*02d0*/  IMAD R19, R0, 0x200, R7 ;  /* 0x0000020000137824 */ /* 0x000fc800078e0207 */
[C---:B------:R-:W-:Y:S01]  /*02e0*/  IMAD.WIDE R4, R19.reuse, 0x4, R2 ;  /* 0x0000000413047825 */ /* 0x040fe200078e0202 */
[----:B--2---:R1:W-:Y:S04]  /*02f0*/  STG.E.U8 desc[UR4][R10.64+0x2], R17 ;  /* 0x000002110a007986 */ /* 0x0043e8000c101104 */
[----:B------:R-:W2:Y:S01]  /*0300*/  LDG.E R7, desc[UR4][R4.64] ;  /* 0x0000000404077981 */ /* 0x000ea2000c1e1900 */
[----:B------:R-:W-:-:S05]  /*0310*/  IMAD R14, R19, 0x3, RZ ;  /* 0x00000003130e7824 */ /* 0x000fca00078e02ff */
[----:B------:R-:W-:Y:S02]  /*0320*/  IADD3 R6, P0, PT, R14, UR6, RZ ;  /* 0x000000060e067c10 */ /* 0x000fe4000ff1e0ff */
[----:B--2---:R-:W-:-:S04]  /*0330*/  SHF.R.S32.HI R12, RZ, 0x1f, R7 ;  /* 0x0000001fff0c7819 */ /* 0x004fc80000011407 */
[----:B------:R-:W-:Y:S02]  /*0340*/  LEA.HI R12, R12, R7, RZ, 0x10 ;  /* 0x000000070c0c7211 */ /* 0x000fe400078f80ff */
[----:B------:R-:W-:Y:S02]  /*0350*/  LEA.HI.X.SX32 R7, R14, UR7, 0x1, P0 ;  /* 0x000000070e077c11 */ /* 0x000fe400080f0eff */
[----:B0-----:R-:W-:-:S05]  /*0360*/  SHF.R.U32.HI R13, RZ, 0x10, R12 ;  /* 0x00000010ff0d7819 */ /* 0x001fca000001160c */
[----:B------:R-:W-:Y:S04]  /*0370*/  STG.E.U8 desc[UR4][R6.64], R13 ;  /* 0x0000000d06007986 */ /* 0x000fe8000c101104 */
[----:B------:R-:W2:Y:S02]  /*0380*/  LDG.E R8, desc[UR4][R4.64] ;  /* 0x0000000404087981 */ /* 0x000ea4000c1e1900 */
[----:B--2---:R-:W-:-:S04]  /*0390*/  SHF.R.S32.HI R9, RZ, 0x1f, R8 ;  /* 0x0000001fff097819 */ /* 0x004fc80000011408 */
[----:B------:R-:W-:-:S04]  /*03a0*/  LEA.HI R9, R9, R8, RZ, 0x8 ;  /* 0x0000000809097211 */ /* 0x000fc800078f40ff */
[----:B-1----:R-:W-:-:S05]  /*03b0*/  SHF.R.U32.HI R11, RZ, 0x8, R9 ;  /* 0x00000008ff0b7819 */ /* 0x002fca0000011609 */
[----:B------:R0:W-:Y:S04]  /*03c0*/  STG.E.U8 desc[UR4][R6.64+0x1], R11 ;  /* 0x0000010b06007986 */ /* 0x0001e8000c101104 */
[----:B------:R-:W2:Y:S01]  /*03d0*/  LDG.E R15, desc[UR4][R4.64] ;  /* 0x00000004040f7981 */ /* 0x000ea2000c1e1900 */
        /* <DEDUP_REMOVED lines=14> */
[----:B------:R-:W-:-:S05]  /*04c0*/  SHF.R.U32.HI R5, RZ, 0x8, R5 ;  /* 0x00000008ff057819 */ /* 0x000fca0000011605 */
[----:B------:R-:W-:Y:S04]  /*04d0*/  STG.E.U8 desc[UR4][R8.64+0x1], R5 ;  /* 0x0000010508007986 */ /* 0x000fe8000c101104 */
[----:B-1----:R-:W2:Y:S04]  /*04e0*/  LDG.E R7, desc[UR4][R2.64] ;  /* 0x0000000402077981 */ /* 0x002ea8000c1e1900 */
[----:B--2---:R-:W-:Y:S01]  /*04f0*/  STG.E.U8 desc[UR4][R8.64+0x2], R7 ;  /* 0x0000020708007986 */ /* 0x004fe2000c101104 */
[----:B------:R-:W-:Y:S05]  /*0500*/  EXIT ;  /* 0x000000000000794d */ /* 0x000fea0003800000 */
.L_x_165:
        /* <DEDUP_REMOVED lines=15> */
.L_x_180:


//--------------------- .text._Z11char_to_intPiPh --------------------------
	.section	.text._Z11char_to_intPiPh,"ax",@progbits
	.align	128
        .global         _Z11char_to_intPiPh
        .type           _Z11char_to_intPiPh,@function
        .size           _Z11char_to_intPiPh,(.L_x_181 - _Z11char_to_intPiPh)
        .other          _Z11char_to_intPiPh,@"STO_CUDA_ENTRY STV_DEFAULT"
_Z11char_to_intPiPh:
.text._Z11char_to_intPiPh:
[----:B------:R-:W-:Y:S01]  /*0000*/  LDC R1, c[0x0][0x37c] ;  /* 0x0000df00ff017b82 */ /* 0x000fe20000000800 */
[----:B------:R-:W0:Y:S07]  /*0010*/  S2R R3, SR_CTAID.Y ;  /* 0x0000000000037919 */ /* 0x000e2e0000002600 */
[----:B------:R-:W1:Y:S01]  /*0020*/  LDC R0, c[0x0][0x370] ;  /* 0x0000dc00ff007b82 */ /* 0x000e620000000800 */
[----:B------:R-:W2:Y:S01]  /*0030*/  LDCU.64 UR6, c[0x0][0x388] ;  /* 0x00007100ff0677ac */ /* 0x000ea20008000a00 */
[----:B------:R-:W0:Y:S01]  /*0040*/  S2R R4, SR_TID.Y ;  /* 0x0000000000047919 */ /* 0x000e220000002200 */
[----:B------:R-:W3:Y:S01]  /*0050*/  LDCU.64 UR4, c[0x0][0x358] ;  /* 0x00006b00ff0477ac */ /* 0x000ee20008000a00 */
[----:B------:R-:W4:Y:S01]  /*0060*/  S2R R2, SR_CTAID.X ;  /* 0x0000000000027919 */ /* 0x000f220000002500 */
[----:B------:R-:W4:Y:S01]  /*0070*/  S2R R5, SR_TID.X ;  /* 0x0000000000057919 */ /* 0x000f220000002100 */
[----:B0-----:R-:W-:-:S05]  /*0080*/  LEA R3, R3, R4, 0x5 ;  /* 0x0000000403037211 */ /* 0x001fca00078e28ff */
[----:B-1----:R-:W-:Y:S02]  /*0090*/  IMAD R3, R3, R0, RZ ;  /* 0x0000000003037224 */ /* 0x002fe400078e02ff */
[----:B----4-:R-:W-:-:S05]  /*00a0*/  IMAD R2, R2, 0x20, R5 ;  /* 0x0000002002027824 */ /* 0x010fca00078e0205 */
[----:B------:R-:W-:-:S05]  /*00b0*/  LEA R11, R3, R2, 0x5 ;  /* 0x00000002030b7211 */ /* 0x000fca00078e28ff */
[----:B------:R-:W-:-:S05]  /*00c0*/  IMAD R2, R11, 0x3, RZ ;  /* 0x000000030b027824 */ /* 0x000fca00078e02ff */
[----:B--2---:R-:W-:-:S04]  /*00d0*/  IADD3 R4, P0, PT, R2, UR6, RZ ;  /* 0x0000000602047c10 */ /* 0x004fc8000ff1e0ff */
[----:B------:R-:W-:Y:S02]  /*00e0*/  LEA.HI.X.SX32 R5, R2, UR7, 0x1, P0 ;  /* 0x0000000702057c11 */ /* 0x000fe400080f0eff */
[----:B------:R-:W0:Y:S03]  /*00f0*/  LDC.64 R2, c[0x0][0x380] ;  /* 0x0000e000ff027b82 */ /* 0x000e260000000a00 */
[----:B---3--:R-:W2:Y:S04]  /*0100*/  LDG.E.U8 R6, desc[UR4][R4.64] ;  /* 0x0000000404067981 */ /* 0x008ea8000c1e1100 */
[----:B------:R-:W2:Y:S04]  /*0110*/  LDG.E.U8 R7, desc[UR4][R4.64+0x1] ;  /* 0x0000010404077981 */ /* 0x000ea8000c1e1100 */
[----:B------:R-:W3:Y:S01]  /*0120*/  LDG.E.U8 R10, desc[UR4][R4.64+0x2] ;  /* 0x00000204040a7981 */ /* 0x000ee2000c1e1100 */
[----:B------:R-:W-:-:S04]  /*0130*/  IMAD R15, R0, 0x100, R11 ;  /* 0x00000100000f7824 */ /* 0x000fc800078e020b */
[----:B------:R-:W-:-:S05]  /*0140*/  IMAD R9, R15, 0x3, RZ ;  /* 0x000000030f097824 */ /* 0x000fca00078e02ff */
[----:B------:R-:W-:-:S04]  /*0150*/  IADD3 R8, P0, PT, R9, UR6, RZ ;  /* 0x0000000609087c10 */ /* 0x000fc8000ff1e0ff */
[----:B------:R-:W-:Y:S02]  /*0160*/  LEA.HI.X.SX32 R9, R9, UR7, 0x1, P0 ;  /* 0x0000000709097c11 */ /* 0x000fe400080f0eff */
[----:B--2---:R-:W-:Y:S01]  /*0170*/  LEA R13, R6, R7, 0x8 ;  /* 0x00000007060d7211 */ /* 0x004fe200078e40ff */
[----:B0-----:R-:W-:-:S04]  /*0180*/  IMAD.WIDE R6, R11, 0x4, R2 ;  /* 0x000000040b067825 */ /* 0x001fc800078e0202 */
[----:B---3--:R-:W-:-:S05]  /*0190*/  IMAD.U32 R13, R13, 0x100, R10 ;  /* 0x000001000d0d7824 */ /* 0x008fca00078e000a */
[----:B------:R0:W-:Y:S04]  /*01a0*/  STG.E desc[UR4][R6.64], R13 ;  /* 0x0000000d06007986 */ /* 0x0001e8000c101904 */
[----:B------:R-:W2:Y:S04]  /*01b0*/  LDG.E.U8 R12, desc[UR4][R8.64] ;  /* 0x00000004080c7981 */ /* 0x000ea8000c1e1100 */
[----:B------:R-:W2:Y:S04]  /*01c0*/  LDG.E.U8 R5, desc[UR4][R8.64+0x1] ;  /* 0x0000010408057981 */ /* 0x000ea8000c1e1100 */
[----:B------:R-:W3:Y:S01]  /*01d0*/  LDG.E.U8 R14, desc[UR4][R8.64+0x2] ;  /* 0x00000204080e7981 */ /* 0x000ee2000c1e1100 */
[----:B------:R-:W-:-:S05]  /*01e0*/  LEA R17, R0, R11, 0x9 ;  /* 0x0000000b00117211 */ /* 0x000fca00078e48ff */
[----:B------:R-:W-:-:S05]  /*01f0*/  IMAD R11, R17, 0x3, RZ ;  /* 0x00000003110b7824 */ /* 0x000fca00078e02ff */
[----:B------:R-:W-:-:S04]  /*0200*/  IADD3 R10, P0, PT, R11, UR6, RZ ;  /* 0x000000060b0a7c10 */ /* 0x000fc8000ff1e0ff */
[----:B------:R-:W-:Y:S01]  /*0210*/  LEA.HI.X.SX32 R11, R11, UR7, 0x1, P0 ;  /* 0x000000070b0b7c11 */ /* 0x000fe200080f0eff */
[----:B--2---:R-:W-:Y:S02]  /*0220*/  IMAD R19, R12, 0x100, R5 ;  /* 0x000001000c137824 */ /* 0x004fe400078e0205 */
[----:B------:R-:W-:-:S03]  /*0230*/  IMAD.WIDE R4, R15, 0x4, R2 ;  /* 0x000000040f047825 */ /* 0x000fc600078e0202 */
[----:B---3--:R-:W-:-:S05]  /*0240*/  LEA R15, R19, R14, 0x8 ;  /* 0x0000000e130f7211 */ /* 0x008fca00078e40ff */
[----:B------:R1:W-:Y:S04]  /*0250*/  STG.E desc[UR4][R4.64], R15 ;  /* 0x0000000f04007986 */ /* 0x0003e8000c101904 */
[----:B0-----:R-:W2:Y:S04]  /*0260*/  LDG.E.U8 R6, desc[UR4][R10.64] ;  /* 0x000000040a067981 */ /* 0x001ea8000c1e1100 */
[----:B------:R-:W2:Y:S04]  /*0270*/  LDG.E.U8 R7, desc[UR4][R10.64+0x1] ;  /* 0x000001040a077981 */ /* 0x000ea8000c1e1100 */
[----:B------:R-:W3:Y:S01]  /*0280*/  LDG.E.U8 R12, desc[UR4][R10.64+0x2] ;  /* 0x000002040a0c7981 */ /* 0x000ee2000c1e1100 */
[----:B------:R-:W-:-:S04]  /*0290*/  IMAD R19, R0, 0x100, R17 ;  /* 0x0000010000137824 */ /* 0x000fc800078e0211 */
[----:B------:R-:W-:-:S05]  /*02a0*/  IMAD R0, R19, 0x3, RZ ;  /* 0x0000000313007824 */ /* 0x000fca00078e02ff */
[----:B------:R-:W-:-:S04]  /*02b0*/  IADD3 R8, P0, PT, R0, UR6, RZ ;  /* 0x0000000600087c10 */ /* 0x000fc8000ff1e0ff */
[----:B------:R-:W-:Y:S02]  /*02c0*/  LEA.HI.X.SX32 R9, R0, UR7, 0x1, P0 ;  /* 0x0000000700097c11 */ /* 0x000fe400080f0eff */
[----:B--2---:R-:W-:Y:S01]  /*02d0*/  LEA R13, R6, R7, 0x8 ;  /* 0x00000007060d7211 */ /* 0x004fe200078e40ff */
[----:B------:R-:W-:-:S04]  /*02e0*/  IMAD.WIDE R6, R17, 0x4, R2 ;  /* 0x0000000411067825 */ /* 0x000fc800078e0202 */
[----:B---3--:R-:W-:-:S05]  /*02f0*/  IMAD.U32 R13, R13, 0x100, R12 ;  /* 0x000001000d0d7824 */ /* 0x008fca00078e000c */
[----:B------:R-:W-:Y:S04]  /*0300*/  STG.E desc[UR4][R6.64], R13 ;  /* 0x0000000d06007986 */ /* 0x000fe8000c101904 */
[----:B------:R-:W2:Y:S04]  /*0310*/  LDG.E.U8 R0, desc[UR4][R8.64] ;  /* 0x0000000408007981 */ /* 0x000ea8000c1e1100 */
[----:B-1----:R-:W2:Y:S04]  /*0320*/  LDG.E.U8 R5, desc[UR4][R8.64+0x1] ;  /* 0x0000010408057981 */ /* 0x002ea8000c1e1100 */
[----:B------:R-:W3:Y:S01]  /*0330*/  LDG.E.U8 R4, desc[UR4][R8.64+0x2] ;  /* 0x0000020408047981 */ /* 0x000ee2000c1e1100 */
[----:B------:R-:W-:Y:S01]  /*0340*/  IMAD.WIDE R2, R19, 0x4, R2 ;  /* 0x0000000413027825 */ /* 0x000fe200078e0202 */
[----:B--2---:R-:W-:-:S04]  /*0350*/  LEA R5, R0, R5, 0x8 ;  /* 0x0000000500057211 */ /* 0x004fc800078e40ff */
[----:B---3--:R-:W-:-:S05]  /*0360*/  LEA R5, R5, R4, 0x8 ;  /* 0x0000000405057211 */ /* 0x008fca00078e40ff */
[----:B------:R-:W-:Y:S01]  /*0370*/  STG.E desc[UR4][R2.64], R5 ;  /* 0x0000000502007986 */ /* 0x000fe2000c101904 */
[----:B------:R-:W-:Y:S05]  /*0380*/  EXIT ;  /* 0x000000000000794d */ /* 0x000fea0003800000 */
.L_x_166:
        /* <DEDUP_REMOVED lines=15> */
.L_x_181:


//--------------------- .text._Z9set_depthPj      --------------------------
	.section	.text._Z9set_depthPj,"ax",@progbits
	.align	128
        .global         _Z9set_depthPj
        .type           _Z9set_depthPj,@function
        .size           _Z9set_depthPj,(.L_x_182 - _Z9set_depthPj)
        .other          _Z9set_depthPj,@"STO_CUDA_ENTRY STV_DEFAULT"
_Z9set_depthPj:
.text._Z9set_depthPj:
[----:B------:R-:W-:Y:S01]  /*0000*/  LDC R1, c[0x0][0x37c] ;  /* 0x0000df00ff017b82 */ /* 0x000fe20000000800 */
[----:B------:R-:W0:Y:S07]  /*0010*/  S2R R0, SR_CTAID.Y ;  /* 0x0000000000007919 */ /* 0x000e2e0000002600 */
[----:B------:R-:W1:Y:S01]  /*0020*/  LDC R6, c[0x0][0x370] ;  /* 0x0000dc00ff067b82 */ /* 0x000e620000000800 */
[----:B------:R-:W2:Y:S01]  /*0030*/  LDCU.64 UR4, c[0x0][0x358] ;  /* 0x00006b00ff0477ac */ /* 0x000ea20008000a00 */
[----:B------:R-:W-:Y:S01]  /*0040*/  MOV R13, 0xffff ;  /* 0x0000ffff000d7802 */ /* 0x000fe20000000f00 */
[----:B------:R-:W0:Y:S01]  /*0050*/  S2R R5, SR_TID.Y ;  /* 0x0000000000057919 */ /* 0x000e220000002200 */
[----:B------:R-:W3:Y:S04]  /*0060*/  S2R R4, SR_CTAID.X ;  /* 0x0000000000047919 */ /* 0x000ee80000002500 */
[----:B------:R-:W4:Y:S01]  /*0070*/  LDC.64 R2, c[0x0][0x380] ;  /* 0x0000e000ff027b82 */ /* 0x000f220000000a00 */
[----:B------:R-:W3:Y:S01]  /*0080*/  S2R R7, SR_TID.X ;  /* 0x0000000000077919 */ /* 0x000ee20000002100 */
[----:B0-----:R-:W-:-:S05]  /*0090*/  LEA R0, R0, R5, 0x5 ;  /* 0x0000000500007211 */ /* 0x001fca00078e28ff */
[----:B-1----:R-:W-:Y:S01]  /*00a0*/  IMAD R5, R0, R6, RZ ;  /* 0x0000000600057224 */ /* 0x002fe200078e02ff */
[----:B---3--:R-:W-:-:S04]  /*00b0*/  LEA R0, R4, R7, 0x5 ;  /* 0x0000000704007211 */ /* 0x008fc800078e28ff */
[----:B------:R-:W-:-:S04]  /*00c0*/  LEA R5, R5, R0, 0x5 ;  /* 0x0000000005057211 */ /* 0x000fc800078e28ff */
[CC--:B------:R-:W-:Y:S02]  /*00d0*/  LEA R9, R6.reuse, R5.reuse, 0x9 ;  /* 0x0000000506097211 */ /* 0x0c0fe400078e48ff */
[C---:B------:R-:W-:Y:S01]  /*00e0*/  LEA R7, R6.reuse, R5, 0x8 ;  /* 0x0000000506077211 */ /* 0x040fe200078e40ff */
[----:B----4-:R-:W-:Y:S01]  /*00f0*/  IMAD.WIDE R4, R5, 0x4, R2 ;  /* 0x0000000405047825 */ /* 0x010fe200078e0202 */
[----:B------:R-:W-:-:S03]  /*0100*/  LEA R11, R6, R9, 0x8 ;  /* 0x00000009060b7211 */ /* 0x000fc600078e40ff */
[--C-:B------:R-:W-:Y:S01]  /*0110*/  IMAD.WIDE R6, R7, 0x4, R2.reuse ;  /* 0x0000000407067825 */ /* 0x100fe200078e0202 */
[----:B--2---:R-:W-:Y:S03]  /*0120*/  STG.E desc[UR4][R4.64], R13 ;  /* 0x0000000d04007986 */ /* 0x004fe6000c101904 */
[--C-:B------:R-:W-:Y:S01]  /*0130*/  IMAD.WIDE R8, R9, 0x4, R2.reuse ;  /* 0x0000000409087825 */ /* 0x100fe200078e0202 */
[----:B------:R-:W-:Y:S03]  /*0140*/  STG.E desc[UR4][R6.64], R13 ;  /* 0x0000000d06007986 */ /* 0x000fe6000c101904 */
[----:B------:R-:W-:Y:S01]  /*0150*/  IMAD.WIDE R2, R11, 0x4, R2 ;  /* 0x000000040b027825 */ /* 0x000fe200078e0202 */
[----:B------:R-:W-:Y:S04]  /*0160*/  STG.E desc[UR4][R8.64], R13 ;  /* 0x0000000d08007986 */ /* 0x000fe8000c101904 */
[----:B------:R-:W-:Y:S01]  /*0170*/  STG.E desc[UR4][R2.64], R13 ;  /* 0x0000000d02007986 */ /* 0x000fe2000c101904 */
[----:B------:R-:W-:Y:S05]  /*0180*/  EXIT ;  /* 0x000000000000794d */ /* 0x000fea0003800000 */
.L_x_167:
        /* <DEDUP_REMOVED lines=15> */
.L_x_182:


//--------------------- .text._Z8copy_memPhS_     --------------------------
	.section	.text._Z8copy_memPhS_,"ax",@progbits
	.align	128
        .global         _Z8copy_memPhS_
        .type           _Z8copy_memPhS_,@function
        .size           _Z8copy_memPhS_,(.L_x_183 - _Z8copy_memPhS_)
        .other          _Z8copy_memPhS_,@"STO_CUDA_ENTRY STV_DEFAULT"
_Z8copy_memPhS_:
.text._Z8copy_memPhS_:
[----:B------:R-:W-:Y:S01]  /*0000*/  LDC R1, c[0x0][0x37c] ;  /* 0x0000df00ff017b82 */ /* 0x000fe20000000800 */
[----:B------:R-:W0:Y:S07]  /*0010*/  S2R R3, SR_CTAID.Y ;  /* 0x0000000000037919 */ /* 0x000e2e0000002600 */
[----:B------:R-:W1:Y:S01]  /*0020*/  LDC R0, c[0x0][0x370] ;  /* 0x0000dc00ff007b82 */ /* 0x000e620000000800 */
[----:B------:R-:W2:Y:S01]  /*0030*/  LDCU.128 UR8, c[0x0][0x380] ;  /* 0x00007000ff0877ac */ /* 0x000ea20008000c00 */
[----:B------:R-:W0:Y:S01]  /*0040*/  S2R R4, SR_TID.Y ;  /* 0x0000000000047919 */ /* 0x000e220000002200 */
[----:B------:R-:W3:Y:S01]  /*0050*/  LDCU.64 UR4, c[0x0][0x358] ;  /* 0x00006b00ff0477ac */ /* 0x000ee20008000a00 */
[----:B------:R-:W4:Y:S01]  /*0060*/  S2R R2, SR_CTAID.X ;  /* 0x0000000000027919 */ /* 0x000f220000002500 */
[----:B------:R-:W4:Y:S01]  /*0070*/  S2R R5, SR_TID.X ;  /* 0x0000000000057919 */ /* 0x000f220000002100 */
[----:B0-----:R-:W-:-:S04]  /*0080*/  IMAD R3, R3, 0x20, R4 ;  /* 0x0000002003037824 */ /* 0x001fc800078e0204 */
[----:B-1----:R-:W-:Y:S02]  /*0090*/  IMAD R3, R3, R0, RZ ;  /* 0x0000000003037224 */ /* 0x002fe400078e02ff */
[----:B----4-:R-:W-:-:S04]  /*00a0*/  IMAD R2, R2, 0x20, R5 ;  /* 0x0000002002027824 */ /* 0x010fc800078e0205 */
[----:B------:R-:W-:-:S04]  /*00b0*/  IMAD R11, R3, 0x20, R2 ;  /* 0x00000020030b7824 */ /* 0x000fc800078e0202 */
[----:B------:R-:W-:-:S05]  /*00c0*/  IMAD R4, R11, 0x3, RZ ;  /* 0x000000030b047824 */ /* 0x000fca00078e02ff */
[----:B------:R-:W-:Y:S02]  /*00d0*/  SHF.R.S32.HI R5, RZ, 0x1f, R4 ;  /* 0x0000001fff057819 */ /* 0x000fe40000011404 */
[----:B--2---:R-:W-:-:S04]  /*00e0*/  IADD3 R2, P0, PT, R4, UR8, RZ ;  /* 0x0000000804027c10 */ /* 0x004fc8000ff1e0ff */
[----:B------:R-:W-:-:S05]  /*00f0*/  IADD3.X R3, PT, PT, R5, UR9, RZ, P0, !PT ;  /* 0x0000000905037c10 */ /* 0x000fca00087fe4ff */
[----:B---3--:R-:W2:Y:S01]  /*0100*/  LDG.E.U8 R9, desc[UR4][R2.64] ;  /* 0x0000000402097981 */ /* 0x008ea2000c1e1100 */
[----:B------:R-:W-:-:S04]  /*0110*/  IADD3 R4, P0, PT, R4, UR10, RZ ;  /* 0x0000000a04047c10 */ /* 0x000fc8000ff1e0ff */
[----:B------:R-:W-:-:S05]  /*0120*/  IADD3.X R5, PT, PT, R5, UR11, RZ, P0, !PT ;  /* 0x0000000b05057c10 */ /* 0x000fca00087fe4ff */
[----:B--2---:R0:W-:Y:S04]  /*0130*/  STG.E.U8 desc[UR4][R4.64], R9 ;  /* 0x0000000904007986 */ /* 0x0041e8000c101104 */
[----:B------:R-:W2:Y:S01]  /*0140*/  LDG.E.U8 R13, desc[UR4][R2.64+0x1] ;  /* 0x00000104020d7981 */ /* 0x000ea2000c1e1100 */
[----:B------:R-:W-:-:S04]  /*0150*/  IMAD R6, R0, 0x100, R11 ;  /* 0x0000010000067824 */ /* 0x000fc800078e020b */
[----:B------:R-:W-:Y:S01]  /*0160*/  IMAD R8, R6, 0x3, RZ ;  /* 0x0000000306087824 */ /* 0x000fe200078e02ff */
[----:B--2---:R1:W-:Y:S04]  /*0170*/  STG.E.U8 desc[UR4][R4.64+0x1], R13 ;  /* 0x0000010d04007986 */ /* 0x0043e8000c101104 */
[----:B------:R-:W2:Y:S01]  /*0180*/  LDG.E.U8 R15, desc[UR4][R2.64+0x2] ;  /* 0x00000204020f7981 */ /* 0x000ea2000c1e1100 */
[----:B------:R-:W-:Y:S02]  /*0190*/  SHF.R.S32.HI R10, RZ, 0x1f, R8 ;  /* 0x0000001fff0a7819 */ /* 0x000fe40000011408 */
[----:B------:R-:W-:-:S04]  /*01a0*/  IADD3 R6, P0, PT, R8, UR8, RZ ;  /* 0x0000000808067c10 */ /* 0x000fc8000ff1e0ff */
[----:B------:R-:W-:Y:S01]  /*01b0*/  IADD3.X R7, PT, PT, R10, UR9, RZ, P0, !PT ;  /* 0x000000090a077c10 */ /* 0x000fe200087fe4ff */
[----:B--2---:R2:W-:Y:S04]  /*01c0*/  STG.E.U8 desc[UR4][R4.64+0x2], R15 ;  /* 0x0000020f04007986 */ /* 0x0045e8000c101104 */
[----:B------:R-:W3:Y:S01]  /*01d0*/  LDG.E.U8 R17, desc[UR4][R6.64] ;  /* 0x0000000406117981 */ /* 0x000ee2000c1e1100 */
[----:B------:R-:W-:-:S04]  /*01e0*/  IADD3 R8, P0, PT, R8, UR10, RZ ;  /* 0x0000000a08087c10 */ /* 0x000fc8000ff1e0ff */
[----:B0-----:R-:W-:-:S05]  /*01f0*/  IADD3.X R9, PT, PT, R10, UR11, RZ, P0, !PT ;  /* 0x0000000b0a097c10 */ /* 0x001fca00087fe4ff */
[----:B---3--:R-:W-:Y:S04]  /*0200*/  STG.E.U8 desc[UR4][R8.64], R17 ;  /* 0x0000001108007986 */ /* 0x008fe8000c101104 */
[----:B-1----:R-:W3:Y:S01]  /*0210*/  LDG.E.U8 R13, desc[UR4][R6.64+0x1] ;  /* 0x00000104060d7981 */ /* 0x002ee2000c1e1100 */
[----:B------:R-:W-:-:S04]  /*0220*/  IMAD R11, R0, 0x200, R11 ;  /* 0x00000200000b7824 */ /* 0x000fc800078e020b */
[----:B------:R-:W-:Y:S01]  /*0230*/  IMAD R10, R11, 0x3, RZ ;  /* 0x000000030b0a7824 */ /* 0x000fe200078e02ff */
[----:B---3--:R0:W-:Y:S04]  /*0240*/  STG.E.U8 desc[UR4][R8.64+0x1], R13 ;  /* 0x0000010d08007986 */ /* 0x0081e8000c101104 */
[----:B------:R-:W3:Y:S01]  /*0250*/  LDG.E.U8 R19, desc[UR4][R6.64+0x2] ;  /* 0x0000020406137981 */ /* 0x000ee2000c1e1100 */
[----:B------:R-:W-:Y:S02]  /*0260*/  SHF.R.S32.HI R12, RZ, 0x1f, R10 ;  /* 0x0000001fff0c7819 */ /* 0x000fe4000001140a */
[----:B------:R-:W-:-:S04]  /*0270*/  IADD3 R2, P0, PT, R10, UR8, RZ ;  /* 0x000000080a027c10 */ /* 0x000fc8000ff1e0ff */
[----:B------:R-:W-:Y:S01]  /*0280*/  IADD3.X R3, PT, PT, R12, UR9, RZ, P0, !PT ;  /* 0x000000090c037c10 */ /* 0x000fe200087fe4ff */
[----:B---3--:R1:W-:Y:S04]  /*0290*/  STG.E.U8 desc[UR4][R8.64+0x2], R19 ;  /* 0x0000021308007986 */ /* 0x0083e8000c101104 */
[----:B--2---:R-:W2:Y:S01]  /*02a0*/  LDG.E.U8 R15, desc[UR4][R2.64] ;  /* 0x00000004020f7981 */ /* 0x004ea2000c1e1100 */
[----:B------:R-:W-:-:S04]  /*02b0*/  IADD3 R4, P0, PT, R10, UR10, RZ ;  /* 0x0000000a0a047c10 */ /* 0x000fc8000ff1e0ff */
[----:B------:R-:W-:-:S05]  /*02c0*/  IADD3.X R5, PT, PT, R12, UR11, RZ, P0, !PT ;  /* 0x0000000b0c057c10 */ /* 0x000fca00087fe4ff */
[----:B--2---:R-:W-:Y:S04]  /*02d0*/  STG.E.U8 desc[UR4][R4.64], R15 ;  /* 0x0000000f04007986 */ /* 0x004fe8000c101104 */
[----:B0-----:R-:W2:Y:S01]  /*02e0*/  LDG.E.U8 R13, desc[UR4][R2.64+0x1] ;  /* 0x00000104020d7981 */ /* 0x001ea2000c1e1100 */
[----:B------:R-:W-:-:S04]  /*02f0*/  IMAD R0, R0, 0x100, R11 ;  /* 0x0000010000007824 */ /* 0x000fc800078e020b */
[----:B------:R-:W-:Y:S01]  /*0300*/  IMAD R0, R0, 0x3, RZ ;  /* 0x0000000300007824 */ /* 0x000fe200078e02ff */
[----:B--2---:R0:W-:Y:S04]  /*0310*/  STG.E.U8 desc[UR4][R4.64+0x1], R13 ;  /* 0x0000010d04007986 */ /* 0x0041e8000c101104 */
[----:B------:R-:W2:Y:S01]  /*0320*/  LDG.E.U8 R17, desc[UR4][R2.64+0x2] ;  /* 0x0000020402117981 */ /* 0x000ea2000c1e1100 */
[----:B------:R-:W-:Y:S02]  /*0330*/  IADD3 R6, P0, PT, R0, UR8, RZ ;  /* 0x0000000800067c10 */ /* 0x000fe4000ff1e0ff */
[----:B-1----:R-:W-:-:S04]  /*0340*/  SHF.R.S32.HI R9, RZ, 0x1f, R0 ;  /* 0x0000001fff097819 */ /* 0x002fc80000011400 */
[----:B------:R-:W-:Y:S01]  /*0350*/  IADD3.X R7, PT, PT, R9, UR9, RZ, P0, !PT ;  /* 0x0000000909077c10 */ /* 0x000fe200087fe4ff */
[----:B--2---:R-:W-:Y:S04]  /*0360*/  STG.E.U8 desc[UR4][R4.64+0x2], R17 ;  /* 0x0000021104007986 */ /* 0x004fe8000c101104 */
[----:B------:R-:W2:Y:S01]  /*0370*/  LDG.E.U8 R11, desc[UR4][R6.64] ;  /* 0x00000004060b7981 */ /* 0x000ea2000c1e1100 */
[----:B------:R-:W-:-:S04]  /*0380*/  IADD3 R8, P0, PT, R0, UR10, RZ ;  /* 0x0000000a00087c10 */ /* 0x000fc8000ff1e0ff */
[----:B------:R-:W-:-:S05]  /*0390*/  IADD3.X R9, PT, PT, R9, UR11, RZ, P0, !PT ;  /* 0x0000000b09097c10 */ /* 0x000fca00087fe4ff */
[----:B--2---:R-:W-:Y:S04]  /*03a0*/  STG.E.U8 desc[UR4][R8.64], R11 ;  /* 0x0000000b08007986 */ /* 0x004fe8000c101104 */
[----:B------:R-:W2:Y:S04]  /*03b0*/  LDG.E.U8 R3, desc[UR4][R6.64+0x1] ;  /* 0x0000010406037981 */ /* 0x000ea8000c1e1100 */
[----:B--2---:R-:W-:Y:S04]  /*03c0*/  STG.E.U8 desc[UR4][R8.64+0x1], R3 ;  /* 0x0000010308007986 */ /* 0x004fe8000c101104 */
[----:B0-----:R-:W2:Y:S04]  /*03d0*/  LDG.E.U8 R13, desc[UR4][R6.64+0x2] ;  /* 0x00000204060d7981 */ /* 0x001ea8000c1e1100 */
[----:B--2---:R-:W-:Y:S01]  /*03e0*/  STG.E.U8 desc[UR4][R8.64+0x2], R13 ;  /* 0x0000020d08007986 */ /* 0x004fe2000c101104 */
[----:B------:R-:W-:Y:S05]  /*03f0*/  EXIT ;  /* 0x000000000000794d */ /* 0x000fea0003800000 */
.L_x_168:
        /* <DEDUP_REMOVED lines=16> */
.L_x_183:


//--------------------- .nv.global.init           --------------------------
	.section	.nv.global.init,"aw",@progbits
	.align	4
.nv.global.init:
	.type		__cudart_i2opi_f,@object
	.size		__cudart_i2opi_f,(.L_0 - __cudart_i2opi_f)
__cudart_i2opi_f:
        /*0000*/ 	.byte	0x41, 0x90, 0x43, 0x3c, 0x99, 0x95, 0x62, 0xdb, 0xc0, 0xdd, 0x34, 0xf5, 0xd1, 0x57, 0x27, 0xfc
        /*0010*/ 	.byte	0x29, 0x15, 0x44, 0x4e, 0x6e, 0x83, 0xf9, 0xa2
.L_0:


//--------------------- .nv.shared.reserved.0     --------------------------
	.section	.nv.shared.reserved.0,"aw",@nobits
	.weak		__nv_reservedSMEM_offset_0_alias
	.size		__nv_reservedSMEM_offset_0_alias, 0, 64
	.other		__nv_reservedSMEM_offset_0_alias,@"STO_CUDA_RESERVED_SHARED STV_DEFAULT"
__nv_reservedSMEM_offset_0_alias:
	.zero		0
	.zero		64


//--------------------- .nv.constant0._Z11render_occuPfPjPbS_ --------------------------
	.section	.nv.constant0._Z11render_occuPfPjPbS_,"a",@progbits
	.sectionflags	@""
	.align	4
.nv.constant0._Z11render_occuPfPjPbS_:
	.zero		928


//--------------------- .nv.constant0._Z12render_depthPfPj --------------------------
	.section	.nv.constant0._Z12render_depthPfPj,"a",@progbits
	.sectionflags	@""
	.align	4
.nv.constant0._Z12render_depthPfPj:
	.zero		912


//--------------------- .nv.constant0._Z11transform2dPfS_ --------------------------
	.section	.nv.constant0._Z11transform2dPfS_,"a",@progbits
	.sectionflags	@""
	.align	4
.nv.constant0._Z11transform2dPfS_:
	.zero		912


//--------------------- .nv.constant0._Z9transformPfS_S_ --------------------------
	.section	.nv.constant0._Z9transformPfS_S_,"a",@progbits
	.sectionflags	@""
	.align	4
.nv.constant0._Z9transformPfS_S_:
	.zero		920


//--------------------- .nv.constant0._Z10to3d_pointPfS_ --------------------------
	.section	.nv.constant0._Z10to3d_pointPfS_,"a",@progbits
	.sectionflags	@""
	.align	4
.nv.constant0._Z10to3d_pointPfS_:
	.zero		912


//--------------------- .nv.constant0._Z11int_to_charPiPh --------------------------
	.section	.nv.constant0._Z11int_to_charPiPh,"a",@progbits
	.sectionflags	@""
	.align	4
.nv.constant0._Z11int_to_charPiPh:
	.zero		912


//--------------------- .nv.constant0._Z11char_to_intPiPh --------------------------
	.section	.nv.constant0._Z11char_to_intPiPh,"a",@progbits
	.sectionflags	@""
	.align	4
.nv.constant0._Z11char_to_intPiPh:
	.zero		912


//--------------------- .nv.constant0._Z9set_depthPj --------------------------
	.section	.nv.constant0._Z9set_depthPj,"a",@progbits
	.sectionflags	@""
	.align	4
.nv.constant0._Z9set_depthPj:
	.zero		904


//--------------------- .nv.constant0._Z8copy_memPhS_ --------------------------
	.section	.nv.constant0._Z8copy_memPhS_,"a",@progbits
	.sectionflags	@""
	.align	4
.nv.constant0._Z8copy_memPhS_:
	.zero		912


//--------------------- SYMBOLS --------------------------

	.type		.nv.reservedSmem.offset0,@object
	.size		.nv.reservedSmem.offset0,0x4
